// auto-generated by cutlass_sweep.gemm — config: {"arch": "sm_90", "cluster_m": 2, "cluster_n": 2, "dtype": "e5m2", "stages": 0, "tile_k": 64, "tile_m": 256, "tile_n": 64}
#include "cutlass/cutlass.h"
#include "cutlass/gemm/collective/collective_builder.hpp"
#include "cutlass/gemm/device/gemm_universal_adapter.h"
#include "cutlass/gemm/kernel/gemm_universal.hpp"
#include "cutlass/epilogue/collective/collective_builder.hpp"

using ElemA = cutlass::float_e5m2_t;
using ElemB = cutlass::float_e5m2_t;
using ElemCD = cutlass::float_e5m2_t;
using Acc  = float;
using TileShape    = cute::Shape<cute::_256, cute::_64, cute::_64>;
using ClusterShape = cute::Shape<cute::_2, cute::_2, cute::_1>;

using CollectiveEpilogue = typename cutlass::epilogue::collective::CollectiveBuilder<
    cutlass::arch::Sm90, cutlass::arch::OpClassTensorOp,
    TileShape, ClusterShape,
    cutlass::epilogue::collective::EpilogueTileAuto,
    Acc, Acc,
    ElemCD, cutlass::layout::RowMajor, 128 / cutlass::sizeof_bits<ElemCD>::value,
    ElemCD, cutlass::layout::RowMajor, 128 / cutlass::sizeof_bits<ElemCD>::value,
    cutlass::epilogue::collective::EpilogueScheduleAuto
  >::CollectiveOp;

using CollectiveMainloop = typename cutlass::gemm::collective::CollectiveBuilder<
    cutlass::arch::Sm90, cutlass::arch::OpClassTensorOp,
    ElemA, cutlass::layout::RowMajor, 128 / cutlass::sizeof_bits<ElemA>::value,
    ElemB, cutlass::layout::ColumnMajor, 128 / cutlass::sizeof_bits<ElemB>::value,
    Acc,
    TileShape, ClusterShape,
    cutlass::gemm::collective::StageCountAutoCarveout<static_cast<int>(sizeof(typename CollectiveEpilogue::SharedStorage))>,
    cutlass::gemm::collective::KernelScheduleAuto
  >::CollectiveOp;

using GemmKernel = cutlass::gemm::kernel::GemmUniversal<
    cute::Shape<int,int,int,int>,
    CollectiveMainloop,
    CollectiveEpilogue
>;
using Gemm = cutlass::gemm::device::GemmUniversalAdapter<GemmKernel>;

// Force the device kernel symbol into the cubin without needing a host main.
auto* _anchor = &cutlass::device_kernel<GemmKernel>;


// ===== COMPILED SASS (sm_90a) =====

	.target	sm_90a

	.elftype	@"ET_EXEC"


//--------------------- .note.nv.tkinfo           --------------------------
	.section	.note.nv.tkinfo,"",@"SHT_NOTE"
	.sectionflags	@"SHF_NOTE_NV_TKINFO"
	.tkinfo
        /*0018*/ 	.word	0x00000002
        /*0030*/ 	.string	""
        /*0030*/ 	.string	"ptxas"
        /*0030*/ 	.string	"Cuda compilation tools, release 13.0, V13.0.88"
        /*0030*/ 	.string	"Build cuda_13.0.r13.0/compiler.36424714_0"
        /*0030*/ 	.string	"-arch sm_90a -m 64 "



//--------------------- .note.nv.cuinfo           --------------------------
	.section	.note.nv.cuinfo,"",@"SHT_NOTE"
	.sectionflags	@"SHF_NOTE_NV_CUINFO"
        /*0018*/ 	.short	0x0002
        /*001a*/ 	.short	0x005a
        /*001c*/ 	.short	0x0082
	.zero		2


//--------------------- .nv.info                  --------------------------
	.section	.nv.info,"",@"SHT_CUDA_INFO"
	.align	4


	//----- nvinfo : EIATTR_REGCOUNT
	.align		4
        /*0000*/ 	.byte	0x04, 0x2f
        /*0002*/ 	.short	(.L_12 - .L_11)
	.align		4
.L_11:
        /*0004*/ 	.word	index@(_ZN7cutlass13device_kernelINS_4gemm6kernel13GemmUniversalIN4cute5tupleIJiiiiEEENS1_10collective13CollectiveMmaINS1_37MainloopSm90TmaGmmaWarpSpecializedFP8ILi11ENS5_IJNS4_1CILi2EEESB_NSA_ILi1EEEEEENS1_35KernelTmaWarpSpecializedCooperativeEEENS5_IJNSA_ILi256EEENSA_ILi64EEESH_EEENS_12float_e5m2_tENS5_IJlSC_lEEESJ_SK_NS4_8TiledMMAINS4_8MMA_AtomIJNS4_4SM904GMMA30MMA_64x64x32_F32E5M2E5M2_SS_TNILNSO_7ScaleInE1ELSQ_1EEEEEENS4_6LayoutINS5_IJSB_SC_SC_EEENS5_IJSC_NSA_ILi0EEESV_EEEEENS5_IJNS4_10UnderscoreESY_SY_EEEEENS4_23SM90_TMA_LOAD_MULTICASTENS4_14ComposedLayoutINS4_7SwizzleILi2ELi4ELi3EEENS4_18smem_ptr_flag_bitsILi8EEENST_INS5_IJNSA_ILi8EEESH_EEENS5_IJSH_SC_EEEEEEEvNS4_8identityES11_S1B_vS1C_EENS_8epilogue10collective6detail29Sm90TmaWarpSpecializedAdapterINS1F_15DefaultEpilogueISJ_SK_SK_NS1E_6thread17LinearCombinationISJ_Li1EffLNS1J_9ScaleType4KindE0ELNS_15FloatRoundStyleE2ESJ_EENS1_15EpilogueDefaultEEEEEvvEEEEvNT_6ParamsE)
        /*0008*/ 	.word	0x000000a8


	//----- nvinfo : EIATTR_FRAME_SIZE
	.align		4
.L_12:
        /*000c*/ 	.byte	0x04, 0x11
        /*000e*/ 	.short	(.L_14 - .L_13)
	.align		4
.L_13:
        /*0010*/ 	.word	index@(_ZN7cutlass13device_kernelINS_4gemm6kernel13GemmUniversalIN4cute5tupleIJiiiiEEENS1_10collective13CollectiveMmaINS1_37MainloopSm90TmaGmmaWarpSpecializedFP8ILi11ENS5_IJNS4_1CILi2EEESB_NSA_ILi1EEEEEENS1_35KernelTmaWarpSpecializedCooperativeEEENS5_IJNSA_ILi256EEENSA_ILi64EEESH_EEENS_12float_e5m2_tENS5_IJlSC_lEEESJ_SK_NS4_8TiledMMAINS4_8MMA_AtomIJNS4_4SM904GMMA30MMA_64x64x32_F32E5M2E5M2_SS_TNILNSO_7ScaleInE1ELSQ_1EEEEEENS4_6LayoutINS5_IJSB_SC_SC_EEENS5_IJSC_NSA_ILi0EEESV_EEEEENS5_IJNS4_10UnderscoreESY_SY_EEEEENS4_23SM90_TMA_LOAD_MULTICASTENS4_14ComposedLayoutINS4_7SwizzleILi2ELi4ELi3EEENS4_18smem_ptr_flag_bitsILi8EEENST_INS5_IJNSA_ILi8EEESH_EEENS5_IJSH_SC_EEEEEEEvNS4_8identityES11_S1B_vS1C_EENS_8epilogue10collective6detail29Sm90TmaWarpSpecializedAdapterINS1F_15DefaultEpilogueISJ_SK_SK_NS1E_6thread17LinearCombinationISJ_Li1EffLNS1J_9ScaleType4KindE0ELNS_15FloatRoundStyleE2ESJ_EENS1_15EpilogueDefaultEEEEEvvEEEEvNT_6ParamsE)
        /*0014*/ 	.word	0x00000000


	//----- nvinfo : EIATTR_MIN_STACK_SIZE
	.align		4
.L_14:
        /*0018*/ 	.byte	0x04, 0x12
        /*001a*/ 	.short	(.L_16 - .L_15)
	.align		4
.L_15:
        /*001c*/ 	.word	index@(_ZN7cutlass13device_kernelINS_4gemm6kernel13GemmUniversalIN4cute5tupleIJiiiiEEENS1_10collective13CollectiveMmaINS1_37MainloopSm90TmaGmmaWarpSpecializedFP8ILi11ENS5_IJNS4_1CILi2EEESB_NSA_ILi1EEEEEENS1_35KernelTmaWarpSpecializedCooperativeEEENS5_IJNSA_ILi256EEENSA_ILi64EEESH_EEENS_12float_e5m2_tENS5_IJlSC_lEEESJ_SK_NS4_8TiledMMAINS4_8MMA_AtomIJNS4_4SM904GMMA30MMA_64x64x32_F32E5M2E5M2_SS_TNILNSO_7ScaleInE1ELSQ_1EEEEEENS4_6LayoutINS5_IJSB_SC_SC_EEENS5_IJSC_NSA_ILi0EEESV_EEEEENS5_IJNS4_10UnderscoreESY_SY_EEEEENS4_23SM90_TMA_LOAD_MULTICASTENS4_14ComposedLayoutINS4_7SwizzleILi2ELi4ELi3EEENS4_18smem_ptr_flag_bitsILi8EEENST_INS5_IJNSA_ILi8EEESH_EEENS5_IJSH_SC_EEEEEEEvNS4_8identityES11_S1B_vS1C_EENS_8epilogue10collective6detail29Sm90TmaWarpSpecializedAdapterINS1F_15DefaultEpilogueISJ_SK_SK_NS1E_6thread17LinearCombinationISJ_Li1EffLNS1J_9ScaleType4KindE0ELNS_15FloatRoundStyleE2ESJ_EENS1_15EpilogueDefaultEEEEEvvEEEEvNT_6ParamsE)
        /*0020*/ 	.word	0x00000000
.L_16:


//--------------------- .nv.compat                --------------------------
	.section	.nv.compat,"",@"SHT_CUDA_COMPAT_INFO"
	.align	4
        /*0000*/ 	.byte	0x02, 0x09, 0x01, 0x00, 0x02, 0x02, 0x04, 0x00, 0x02, 0x05, 0x05, 0x00, 0x03, 0x07, 0x01, 0x01
        /*0010*/ 	.byte	0x02, 0x03, 0x01, 0x00, 0x02, 0x06, 0x01, 0x00, 0x04, 0x0b, 0x08, 0x00, 0x00, 0x00, 0x00, 0x00
        /*0020*/ 	.byte	0x00, 0x00, 0x00, 0x00


//--------------------- .nv.info._ZN7cutlass13device_kernelINS_4gemm6kernel13GemmUniversalIN4cute5tupleIJiiiiEEENS1_10collective13CollectiveMmaINS1_37MainloopSm90TmaGmmaWarpSpecializedFP8ILi11ENS5_IJNS4_1CILi2EEESB_NSA_ILi1EEEEEENS1_35KernelTmaWarpSpecializedCooperativeEEENS5_IJNSA_ILi256EEENSA_ILi64EEESH_EEENS_12float_e5m2_tENS5_IJlSC_lEEESJ_SK_NS4_8TiledMMAINS4_8MMA_AtomIJNS4_4SM904GMMA30MMA_64x64x32_F32E5M2E5M2_SS_TNILNSO_7ScaleInE1ELSQ_1EEEEEENS4_6LayoutINS5_IJSB_SC_SC_EEENS5_IJSC_NSA_ILi0EEESV_EEEEENS5_IJNS4_10UnderscoreESY_SY_EEEEENS4_23SM90_TMA_LOAD_MULTICASTENS4_14ComposedLayoutINS4_7SwizzleILi2ELi4ELi3EEENS4_18smem_ptr_flag_bitsILi8EEENST_INS5_IJNSA_ILi8EEESH_EEENS5_IJSH_SC_EEEEEEEvNS4_8identityES11_S1B_vS1C_EENS_8epilogue10collective6detail29Sm90TmaWarpSpecializedAdapterINS1F_15DefaultEpilogueISJ_SK_SK_NS1E_6thread17LinearCombinationISJ_Li1EffLNS1J_9ScaleType4KindE0ELNS_15FloatRoundStyleE2ESJ_EENS1_15EpilogueDefaultEEEEEvvEEEEvNT_6ParamsE --------------------------
	.section	.nv.info._ZN7cutlass13device_kernelINS_4gemm6kernel13GemmUniversalIN4cute5tupleIJiiiiEEENS1_10collective13CollectiveMmaINS1_37MainloopSm90TmaGmmaWarpSpecializedFP8ILi11ENS5_IJNS4_1CILi2EEESB_NSA_ILi1EEEEEENS1_35KernelTmaWarpSpecializedCooperativeEEENS5_IJNSA_ILi256EEENSA_ILi64EEESH_EEENS_12float_e5m2_tENS5_IJlSC_lEEESJ_SK_NS4_8TiledMMAINS4_8MMA_AtomIJNS4_4SM904GMMA30MMA_64x64x32_F32E5M2E5M2_SS_TNILNSO_7ScaleInE1ELSQ_1EEEEEENS4_6LayoutINS5_IJSB_SC_SC_EEENS5_IJSC_NSA_ILi0EEESV_EEEEENS5_IJNS4_10UnderscoreESY_SY_EEEEENS4_23SM90_TMA_LOAD_MULTICASTENS4_14ComposedLayoutINS4_7SwizzleILi2ELi4ELi3EEENS4_18smem_ptr_flag_bitsILi8EEENST_INS5_IJNSA_ILi8EEESH_EEENS5_IJSH_SC_EEEEEEEvNS4_8identityES11_S1B_vS1C_EENS_8epilogue10collective6detail29Sm90TmaWarpSpecializedAdapterINS1F_15DefaultEpilogueISJ_SK_SK_NS1E_6thread17LinearCombinationISJ_Li1EffLNS1J_9ScaleType4KindE0ELNS_15FloatRoundStyleE2ESJ_EENS1_15EpilogueDefaultEEEEEvvEEEEvNT_6ParamsE,"",@"SHT_CUDA_INFO"
	.sectionflags	@""
	.align	4


	//----- nvinfo : EIATTR_CUDA_API_VERSION
	.align		4
        /*0000*/ 	.byte	0x04, 0x37
        /*0002*/ 	.short	(.L_18 - .L_17)
.L_17:
        /*0004*/ 	.word	0x00000082


	//----- nvinfo : EIATTR_KPARAM_INFO
	.align		4
.L_18:
        /*0008*/ 	.byte	0x04, 0x17
        /*000a*/ 	.short	(.L_20 - .L_19)
.L_19:
        /*000c*/ 	.word	0x00000000
        /*0010*/ 	.short	0x0000
        /*0012*/ 	.short	0x0070
        /*0014*/ 	.byte	0x00, 0xf0, 0x01, 0x10


	//----- nvinfo : EIATTR_SPARSE_MMA_MASK
	.align		4
.L_20:
        /*0018*/ 	.byte	0x03, 0x50
        /*001a*/ 	.short	0x0000


	//----- nvinfo : EIATTR_MAXREG_COUNT
	.align		4
        /*001c*/ 	.byte	0x03, 0x1b
        /*001e*/ 	.short	0x00a8


	//----- nvinfo : EIATTR_NUM_BARRIERS
	.align		4
        /*0020*/ 	.byte	0x02, 0x4c
        /*0022*/ 	.byte	0x01
	.zero		1


	//----- nvinfo : EIATTR_MERCURY_ISA_VERSION
	.align		4
        /*0024*/ 	.byte	0x03, 0x5f
        /*0026*/ 	.short	0x0101


	//----- nvinfo : EIATTR_INT_WARP_WIDE_INSTR_OFFSETS
	.align		4
        /*0028*/ 	.byte	0x04, 0x31
        /*002a*/ 	.short	(.L_22 - .L_21)


	//   ....[0]....
.L_21:
        /*002c*/ 	.word	0x000005b0


	//   ....[1]....
        /*0030*/ 	.word	0x000005e0


	//   ....[2]....
        /*0034*/ 	.word	0x00000760


	//----- nvinfo : EIATTR_COOP_GROUP_MASK_REGIDS
	.align		4
.L_22:
        /*0038*/ 	.byte	0x04, 0x29
        /*003a*/ 	.short	(.L_24 - .L_23)


	//   ....[0]....
.L_23:
        /*003c*/ 	.word	0xffffffff


	//   ....[1]....
        /*0040*/ 	.word	0xffffffff


	//   ....[2]....
        /*0044*/ 	.word	0xffffffff


	//   ....[3]....
        /*0048*/ 	.word	0xffffffff


	//   ....[4]....
        /*004c*/ 	.word	0xffffffff


	//   ....[5]....
        /*0050*/ 	.word	0xffffffff


	//----- nvinfo : EIATTR_COOP_GROUP_INSTR_OFFSETS
	.align		4
.L_24:
        /*0054*/ 	.byte	0x04, 0x28
        /*0056*/ 	.short	(.L_26 - .L_25)


	//   ....[0]....
.L_25:
        /*0058*/ 	.word	0x00000060


	//   ....[1]....
        /*005c*/ 	.word	0x00000070


	//   ....[2]....
        /*0060*/ 	.word	0x00000130


	//   ....[3]....
        /*0064*/ 	.word	0x000003e0


	//   ....[4]....
        /*0068*/ 	.word	0x00000900


	//   ....[5]....
        /*006c*/ 	.word	0x00001380


	//----- nvinfo : EIATTR_REG_RECONFIG
	.align		4
.L_26:
        /*0070*/ 	.byte	0x01, 0x54
	.zero		2


	//----- nvinfo : EIATTR_MBARRIER_INSTR_OFFSETS
	.align		4
        /*0074*/ 	.byte	0x04, 0x39
        /*0076*/ 	.short	(.L_28 - .L_27)


	//   ....[0]....
.L_27:
        /*0078*/ 	.word	0x00000250
        /*007c*/ 	.word	0x000000ff
        /*0080*/ 	.word	0x00000000
        /*0084*/ 	.short	0x0100
        /*0086*/ 	.byte	0x08
	.zero		1


	//   ....[1]....
        /*0088*/ 	.word	0x00000260
        /*008c*/ 	.word	0x000000ff
        /*0090*/ 	.word	0x00000058
        /*0094*/ 	.short	0x0100
        /*0096*/ 	.byte	0x08
	.zero		1


	//   ....[2]....
        /*0098*/ 	.word	0x00000270
        /*009c*/ 	.word	0x000000ff
        /*00a0*/ 	.word	0x00000008
        /*00a4*/ 	.short	0x0100
        /*00a6*/ 	.byte	0x08
	.zero		1


	//   ....[3]....
        /*00a8*/ 	.word	0x00000280
        /*00ac*/ 	.word	0x000000ff
        /*00b0*/ 	.word	0x00000060
        /*00b4*/ 	.short	0x0100
        /*00b6*/ 	.byte	0x08
	.zero		1


	//   ....[4]....
        /*00b8*/ 	.word	0x00000290
        /*00bc*/ 	.word	0x000000ff
        /*00c0*/ 	.word	0x00000010
        /*00c4*/ 	.short	0x0100
        /*00c6*/ 	.byte	0x08
	.zero		1


	//   ....[5]....
        /*00c8*/ 	.word	0x000002a0
        /*00cc*/ 	.word	0x000000ff
        /*00d0*/ 	.word	0x00000068
        /*00d4*/ 	.short	0x0100
        /*00d6*/ 	.byte	0x08
	.zero		1


	//   ....[6]....
        /*00d8*/ 	.word	0x000002b0
        /*00dc*/ 	.word	0x000000ff
        /*00e0*/ 	.word	0x00000018
        /*00e4*/ 	.short	0x0100
        /*00e6*/ 	.byte	0x08
	.zero		1


	//   ....[7]....
        /*00e8*/ 	.word	0x000002c0
        /*00ec*/ 	.word	0x000000ff
        /*00f0*/ 	.word	0x00000070
        /*00f4*/ 	.short	0x0100
        /*00f6*/ 	.byte	0x08
	.zero		1


	//   ....[8]....
        /*00f8*/ 	.word	0x000002d0
        /*00fc*/ 	.word	0x000000ff
        /*0100*/ 	.word	0x00000020
        /*0104*/ 	.short	0x0100
        /*0106*/ 	.byte	0x08
	.zero		1


	//   ....[9]....
        /*0108*/ 	.word	0x000002e0
        /*010c*/ 	.word	0x000000ff
        /*0110*/ 	.word	0x00000078
        /*0114*/ 	.short	0x0100
        /*0116*/ 	.byte	0x08
	.zero		1


	//   ....[10]....
        /*0118*/ 	.word	0x000002f0
        /*011c*/ 	.word	0x000000ff
        /*0120*/ 	.word	0x00000028
        /*0124*/ 	.short	0x0100
        /*0126*/ 	.byte	0x08
	.zero		1


	//   ....[11]....
        /*0128*/ 	.word	0x00000300
        /*012c*/ 	.word	0x000000ff
        /*0130*/ 	.word	0x00000080
        /*0134*/ 	.short	0x0100
        /*0136*/ 	.byte	0x08
	.zero		1


	//   ....[12]....
        /*0138*/ 	.word	0x00000310
        /*013c*/ 	.word	0x000000ff
        /*0140*/ 	.word	0x00000030
        /*0144*/ 	.short	0x0100
        /*0146*/ 	.byte	0x08
	.zero		1


	//   ....[13]....
        /*0148*/ 	.word	0x00000320
        /*014c*/ 	.word	0x000000ff
        /*0150*/ 	.word	0x00000088
        /*0154*/ 	.short	0x0100
        /*0156*/ 	.byte	0x08
	.zero		1


	//   ....[14]....
        /*0158*/ 	.word	0x00000330
        /*015c*/ 	.word	0x000000ff
        /*0160*/ 	.word	0x00000038
        /*0164*/ 	.short	0x0100
        /*0166*/ 	.byte	0x08
	.zero		1


	//   ....[15]....
        /*0168*/ 	.word	0x00000340
        /*016c*/ 	.word	0x000000ff
        /*0170*/ 	.word	0x00000090
        /*0174*/ 	.short	0x0100
        /*0176*/ 	.byte	0x08
	.zero		1


	//   ....[16]....
        /*0178*/ 	.word	0x00000350
        /*017c*/ 	.word	0x000000ff
        /*0180*/ 	.word	0x00000040
        /*0184*/ 	.short	0x0100
        /*0186*/ 	.byte	0x08
	.zero		1


	//   ....[17]....
        /*0188*/ 	.word	0x00000360
        /*018c*/ 	.word	0x000000ff
        /*0190*/ 	.word	0x00000098
        /*0194*/ 	.short	0x0100
        /*0196*/ 	.byte	0x08
	.zero		1


	//   ....[18]....
        /*0198*/ 	.word	0x00000370
        /*019c*/ 	.word	0x000000ff
        /*01a0*/ 	.word	0x00000048
        /*01a4*/ 	.short	0x0100
        /*01a6*/ 	.byte	0x08
	.zero		1


	//   ....[19]....
        /*01a8*/ 	.word	0x00000380
        /*01ac*/ 	.word	0x000000ff
        /*01b0*/ 	.word	0x000000a0
        /*01b4*/ 	.short	0x0100
        /*01b6*/ 	.byte	0x08
	.zero		1


	//   ....[20]....
        /*01b8*/ 	.word	0x00000390
        /*01bc*/ 	.word	0x000000ff
        /*01c0*/ 	.word	0x00000050
        /*01c4*/ 	.short	0x0100
        /*01c6*/ 	.byte	0x08
	.zero		1


	//   ....[21]....
        /*01c8*/ 	.word	0x000003a0
        /*01cc*/ 	.word	0x000000ff
        /*01d0*/ 	.word	0x000000a8
        /*01d4*/ 	.short	0x0100
        /*01d6*/ 	.byte	0x08
	.zero		1


	//   ....[22]....
        /*01d8*/ 	.word	0x000007f0
        /*01dc*/ 	.word	0x000000ff
        /*01e0*/ 	.word	0x000000c0
        /*01e4*/ 	.short	0x0100
        /*01e6*/ 	.byte	0x06
	.zero		1


	//   ....[23]....
        /*01e8*/ 	.word	0x00000890
        /*01ec*/ 	.word	0x000000ff
        /*01f0*/ 	.word	0x000000c8
        /*01f4*/ 	.short	0x0100
        /*01f6*/ 	.byte	0x06
	.zero		1


	//   ....[24]....
        /*01f8*/ 	.word	0x000018b0
        /*01fc*/ 	.word	0x000000ff
        /*0200*/ 	.word	0x00000000
        /*0204*/ 	.short	0x010a
        /*0206*/ 	.byte	0x06
	.zero		1


	//   ....[25]....
        /*0208*/ 	.word	0x000018f0
        /*020c*/ 	.word	0x000000ff
        /*0210*/ 	.word	0x00000000
        /*0214*/ 	.short	0x010a
        /*0216*/ 	.byte	0x06
	.zero		1


	//   ....[26]....
        /*0218*/ 	.word	0x000022c0
        /*021c*/ 	.word	0x000000ff
        /*0220*/ 	.word	0x00000000
        /*0224*/ 	.short	0x010a
        /*0226*/ 	.byte	0x0c
	.zero		1


	//   ....[27]....
        /*0228*/ 	.word	0x00002300
        /*022c*/ 	.word	0x000000ff
        /*0230*/ 	.word	0x00000000
        /*0234*/ 	.short	0x010a
        /*0236*/ 	.byte	0x0c
	.zero		1


	//   ....[28]....
        /*0238*/ 	.word	0x000029d0
        /*023c*/ 	.word	0x0000000e
        /*0240*/ 	.word	0x00000000
        /*0244*/ 	.short	0x0101
        /*0246*/ 	.byte	0x3f
	.zero		1


	//   ....[29]....
        /*0248*/ 	.word	0x00003070
        /*024c*/ 	.word	0x0000000c
        /*0250*/ 	.word	0x00000000
        /*0254*/ 	.short	0x0101
        /*0256*/ 	.byte	0x3f
	.zero		1


	//   ....[30]....
        /*0258*/ 	.word	0x00008bc0
        /*025c*/ 	.word	0x00000014
        /*0260*/ 	.word	0x00000058
        /*0264*/ 	.short	0x010a
        /*0266*/ 	.byte	0x3f
	.zero		1


	//   ....[31]....
        /*0268*/ 	.word	0x00008f60
        /*026c*/ 	.word	0x00000008
        /*0270*/ 	.word	0x000000c8
        /*0274*/ 	.short	0x0101
        /*0276*/ 	.byte	0x3f
	.zero		1


	//   ....[32]....
        /*0278*/ 	.word	0x00009680
        /*027c*/ 	.word	0x00000006
        /*0280*/ 	.word	0x00000000
        /*0284*/ 	.short	0x010a
        /*0286*/ 	.byte	0x3f
	.zero		1


	//   ....[33]....
        /*0288*/ 	.word	0x00009700
        /*028c*/ 	.word	0x00000007
        /*0290*/ 	.word	0x00000000
        /*0294*/ 	.short	0x010a
        /*0296*/ 	.byte	0x3f
	.zero		1


	//   ....[34]....
        /*0298*/ 	.word	0x00009790
        /*029c*/ 	.word	0x00000006
        /*02a0*/ 	.word	0x00000000
        /*02a4*/ 	.short	0x010a
        /*02a6*/ 	.byte	0x3f
	.zero		1


	//   ....[35]....
        /*02a8*/ 	.word	0x00009820
        /*02ac*/ 	.word	0x00000009
        /*02b0*/ 	.word	0x00000000
        /*02b4*/ 	.short	0x010a
        /*02b6*/ 	.byte	0x3f
	.zero		1


	//   ....[36]....
        /*02b8*/ 	.word	0x000098b0
        /*02bc*/ 	.word	0x00000006
        /*02c0*/ 	.word	0x00000000
        /*02c4*/ 	.short	0x010a
        /*02c6*/ 	.byte	0x3f
	.zero		1


	//   ....[37]....
        /*02c8*/ 	.word	0x00009940
        /*02cc*/ 	.word	0x00000009
        /*02d0*/ 	.word	0x00000000
        /*02d4*/ 	.short	0x010a
        /*02d6*/ 	.byte	0x3f
	.zero		1


	//   ....[38]....
        /*02d8*/ 	.word	0x000099d0
        /*02dc*/ 	.word	0x00000006
        /*02e0*/ 	.word	0x00000000
        /*02e4*/ 	.short	0x010a
        /*02e6*/ 	.byte	0x3f
	.zero		1


	//   ....[39]....
        /*02e8*/ 	.word	0x00009a60
        /*02ec*/ 	.word	0x00000009
        /*02f0*/ 	.word	0x00000000
        /*02f4*/ 	.short	0x010a
        /*02f6*/ 	.byte	0x3f
	.zero		1


	//   ....[40]....
        /*02f8*/ 	.word	0x00009af0
        /*02fc*/ 	.word	0x0000000a
        /*0300*/ 	.word	0x00000000
        /*0304*/ 	.short	0x010a
        /*0306*/ 	.byte	0x3f
	.zero		1


	//   ....[41]....
        /*0308*/ 	.word	0x00009b80
        /*030c*/ 	.word	0x0000000b
        /*0310*/ 	.word	0x00000000
        /*0314*/ 	.short	0x010a
        /*0316*/ 	.byte	0x3f
	.zero		1


	//   ....[42]....
        /*0318*/ 	.word	0x00009c10
        /*031c*/ 	.word	0x00000003
        /*0320*/ 	.word	0x00000000
        /*0324*/ 	.short	0x010a
        /*0326*/ 	.byte	0x3f
	.zero		1


	//   ....[43]....
        /*0328*/ 	.word	0x00009c80
        /*032c*/ 	.word	0x0000000d
        /*0330*/ 	.word	0x00000000
        /*0334*/ 	.short	0x010a
        /*0336*/ 	.byte	0x3f
	.zero		1


	//   ....[44]....
        /*0338*/ 	.word	0x00009ce0
        /*033c*/ 	.word	0x0000000f
        /*0340*/ 	.word	0x00000000
        /*0344*/ 	.short	0x010a
        /*0346*/ 	.byte	0x3f
	.zero		1


	//   ....[45]....
        /*0348*/ 	.word	0x00009db0
        /*034c*/ 	.word	0x00000014
        /*0350*/ 	.word	0x00000058
        /*0354*/ 	.short	0x010a
        /*0356*/ 	.byte	0x3f
	.zero		1


	//   ....[46]....
        /*0358*/ 	.word	0x00009e80
        /*035c*/ 	.word	0x00000006
        /*0360*/ 	.word	0x00000000
        /*0364*/ 	.short	0x010a
        /*0366*/ 	.byte	0x3f
	.zero		1


	//   ....[47]....
        /*0368*/ 	.word	0x00009ed0
        /*036c*/ 	.word	0x00000007
        /*0370*/ 	.word	0x00000000
        /*0374*/ 	.short	0x010a
        /*0376*/ 	.byte	0x3f
	.zero		1


	//   ....[48]....
        /*0378*/ 	.word	0x00009f20
        /*037c*/ 	.word	0x00000006
        /*0380*/ 	.word	0x00000000
        /*0384*/ 	.short	0x010a
        /*0386*/ 	.byte	0x3f
	.zero		1


	//   ....[49]....
        /*0388*/ 	.word	0x00009f70
        /*038c*/ 	.word	0x00000009
        /*0390*/ 	.word	0x00000000
        /*0394*/ 	.short	0x010a
        /*0396*/ 	.byte	0x3f
	.zero		1


	//   ....[50]....
        /*0398*/ 	.word	0x00009fc0
        /*039c*/ 	.word	0x00000006
        /*03a0*/ 	.word	0x00000000
        /*03a4*/ 	.short	0x010a
        /*03a6*/ 	.byte	0x3f
	.zero		1


	//   ....[51]....
        /*03a8*/ 	.word	0x0000a010
        /*03ac*/ 	.word	0x00000009
        /*03b0*/ 	.word	0x00000000
        /*03b4*/ 	.short	0x010a
        /*03b6*/ 	.byte	0x3f
	.zero		1


	//   ....[52]....
        /*03b8*/ 	.word	0x0000a060
        /*03bc*/ 	.word	0x00000006
        /*03c0*/ 	.word	0x00000000
        /*03c4*/ 	.short	0x010a
        /*03c6*/ 	.byte	0x3f
	.zero		1


	//   ....[53]....
        /*03c8*/ 	.word	0x0000a0b0
        /*03cc*/ 	.word	0x00000009
        /*03d0*/ 	.word	0x00000000
        /*03d4*/ 	.short	0x010a
        /*03d6*/ 	.byte	0x3f
	.zero		1


	//   ....[54]....
        /*03d8*/ 	.word	0x0000a100
        /*03dc*/ 	.word	0x0000000a
        /*03e0*/ 	.word	0x00000000
        /*03e4*/ 	.short	0x010a
        /*03e6*/ 	.byte	0x3f
	.zero		1


	//   ....[55]....
        /*03e8*/ 	.word	0x0000a150
        /*03ec*/ 	.word	0x0000000b
        /*03f0*/ 	.word	0x00000000
        /*03f4*/ 	.short	0x010a
        /*03f6*/ 	.byte	0x3f
	.zero		1


	//----- nvinfo : EIATTR_NUM_MBARRIERS
	.align		4
.L_28:
        /*03f8*/ 	.byte	0x03, 0x38
        /*03fa*/ 	.short	0x0018


	//----- nvinfo : EIATTR_EXIT_INSTR_OFFSETS
	.align		4
        /*03fc*/ 	.byte	0x04, 0x1c
        /*03fe*/ 	.short	(.L_30 - .L_29)


	//   ....[0]....
.L_29:
        /*0400*/ 	.word	0x00000a60


	//   ....[1]....
        /*0404*/ 	.word	0x00001250


	//   ....[2]....
        /*0408*/ 	.word	0x00008200


	//   ....[3]....
        /*040c*/ 	.word	0x00008760


	//   ....[4]....
        /*0410*/ 	.word	0x00009c60


	//----- nvinfo : EIATTR_MAX_THREADS
	.align		4
.L_30:
        /*0414*/ 	.byte	0x04, 0x05
        /*0416*/ 	.short	(.L_32 - .L_31)
.L_31:
        /*0418*/ 	.word	0x00000180
        /*041c*/ 	.word	0x00000001
        /*0420*/ 	.word	0x00000001


	//----- nvinfo : EIATTR_CRS_STACK_SIZE
	.align		4
.L_32:
        /*0424*/ 	.byte	0x04, 0x1e
        /*0426*/ 	.short	(.L_34 - .L_33)
.L_33:
        /*0428*/ 	.word	0x00000000


	//----- nvinfo : EIATTR_CBANK_PARAM_SIZE
	.align		4
.L_34:
        /*042c*/ 	.byte	0x03, 0x19
        /*042e*/ 	.short	0x0470


	//----- nvinfo : EIATTR_PARAM_CBANK
	.align		4
        /*0430*/ 	.byte	0x04, 0x0a
        /*0432*/ 	.short	(.L_36 - .L_35)
	.align		4
.L_35:
        /*0434*/ 	.word	index@(.nv.constant0._ZN7cutlass13device_kernelINS_4gemm6kernel13GemmUniversalIN4cute5tupleIJiiiiEEENS1_10collective13CollectiveMmaINS1_37MainloopSm90TmaGmmaWarpSpecializedFP8ILi11ENS5_IJNS4_1CILi2EEESB_NSA_ILi1EEEEEENS1_35KernelTmaWarpSpecializedCooperativeEEENS5_IJNSA_ILi256EEENSA_ILi64EEESH_EEENS_12float_e5m2_tENS5_IJlSC_lEEESJ_SK_NS4_8TiledMMAINS4_8MMA_AtomIJNS4_4SM904GMMA30MMA_64x64x32_F32E5M2E5M2_SS_TNILNSO_7ScaleInE1ELSQ_1EEEEEENS4_6LayoutINS5_IJSB_SC_SC_EEENS5_IJSC_NSA_ILi0EEESV_EEEEENS5_IJNS4_10UnderscoreESY_SY_EEEEENS4_23SM90_TMA_LOAD_MULTICASTENS4_14ComposedLayoutINS4_7SwizzleILi2ELi4ELi3EEENS4_18smem_ptr_flag_bitsILi8EEENST_INS5_IJNSA_ILi8EEESH_EEENS5_IJSH_SC_EEEEEEEvNS4_8identityES11_S1B_vS1C_EENS_8epilogue10collective6detail29Sm90TmaWarpSpecializedAdapterINS1F_15DefaultEpilogueISJ_SK_SK_NS1E_6thread17LinearCombinationISJ_Li1EffLNS1J_9ScaleType4KindE0ELNS_15FloatRoundStyleE2ESJ_EENS1_15EpilogueDefaultEEEEEvvEEEEvNT_6ParamsE)
        /*0438*/ 	.short	0x0210
        /*043a*/ 	.short	0x0470


	//----- nvinfo : EIATTR_SW_WAR
	.align		4
.L_36:
        /*043c*/ 	.byte	0x04, 0x36
        /*043e*/ 	.short	(.L_38 - .L_37)
.L_37:
        /*0440*/ 	.word	0x00000008
.L_38:


//--------------------- .nv.callgraph             --------------------------
	.section	.nv.callgraph,"",@"SHT_CUDA_CALLGRAPH"
	.align	4
	.sectionentsize	8
	.align		4
        /*0000*/ 	.word	0x00000000
	.align		4
        /*0004*/ 	.word	0xffffffff
	.align		4
        /*0008*/ 	.word	0x00000000
	.align		4
        /*000c*/ 	.word	0xfffffffe
	.align		4
        /*0010*/ 	.word	0x00000000
	.align		4
        /*0014*/ 	.word	0xfffffffd
	.align		4
        /*0018*/ 	.word	0x00000000
	.align		4
        /*001c*/ 	.word	0xfffffffc


//--------------------- .nv.constant4             --------------------------
	.section	.nv.constant4,"a",@progbits
	.align	8
	.align		8
.nv.constant4:
        /*0000*/ 	.dword	_ZN39_INTERNAL_d4abfd44_4_k_cu_83fce2f9_51234cuda3std3__45__cpo5beginE
	.align		8
        /*0008*/ 	.dword	_ZN39_INTERNAL_d4abfd44_4_k_cu_83fce2f9_51234cuda3std3__45__cpo3endE
	.align		8
        /*0010*/ 	.dword	_ZN39_INTERNAL_d4abfd44_4_k_cu_83fce2f9_51234cuda3std3__45__cpo6cbeginE
	.align		8
        /*0018*/ 	.dword	_ZN39_INTERNAL_d4abfd44_4_k_cu_83fce2f9_51234cuda3std3__45__cpo4cendE
	.align		8
        /*0020*/ 	.dword	_ZN39_INTERNAL_d4abfd44_4_k_cu_83fce2f9_51234cuda3std3__441_GLOBAL__N__d4abfd44_4_k_cu_83fce2f9_51236ignoreE
	.align		8
        /*0028*/ 	.dword	_ZN39_INTERNAL_d4abfd44_4_k_cu_83fce2f9_51234cuda3std3__419piecewise_constructE
	.align		8
        /*0030*/ 	.dword	_ZN39_INTERNAL_d4abfd44_4_k_cu_83fce2f9_51234cuda3std3__48in_placeE
	.align		8
        /*0038*/ 	.dword	_ZN39_INTERNAL_d4abfd44_4_k_cu_83fce2f9_51234cuda3std6ranges3__45__cpo4swapE
	.align		8
        /*0040*/ 	.dword	_ZN39_INTERNAL_d4abfd44_4_k_cu_83fce2f9_51234cuda3std6ranges3__45__cpo9iter_moveE
	.align		8
        /*0048*/ 	.dword	_ZN39_INTERNAL_d4abfd44_4_k_cu_83fce2f9_51234cute7productE
	.align		8
        /*0050*/ 	.dword	_ZN39_INTERNAL_d4abfd44_4_k_cu_83fce2f9_51234cute1_E


//--------------------- .text._ZN7cutlass13device_kernelINS_4gemm6kernel13GemmUniversalIN4cute5tupleIJiiiiEEENS1_10collective13CollectiveMmaINS1_37MainloopSm90TmaGmmaWarpSpecializedFP8ILi11ENS5_IJNS4_1CILi2EEESB_NSA_ILi1EEEEEENS1_35KernelTmaWarpSpecializedCooperativeEEENS5_IJNSA_ILi256EEENSA_ILi64EEESH_EEENS_12float_e5m2_tENS5_IJlSC_lEEESJ_SK_NS4_8TiledMMAINS4_8MMA_AtomIJNS4_4SM904GMMA30MMA_64x64x32_F32E5M2E5M2_SS_TNILNSO_7ScaleInE1ELSQ_1EEEEEENS4_6LayoutINS5_IJSB_SC_SC_EEENS5_IJSC_NSA_ILi0EEESV_EEEEENS5_IJNS4_10UnderscoreESY_SY_EEEEENS4_23SM90_TMA_LOAD_MULTICASTENS4_14ComposedLayoutINS4_7SwizzleILi2ELi4ELi3EEENS4_18smem_ptr_flag_bitsILi8EEENST_INS5_IJNSA_ILi8EEESH_EEENS5_IJSH_SC_EEEEEEEvNS4_8identityES11_S1B_vS1C_EENS_8epilogue10collective6detail29Sm90TmaWarpSpecializedAdapterINS1F_15DefaultEpilogueISJ_SK_SK_NS1E_6thread17LinearCombinationISJ_Li1EffLNS1J_9ScaleType4KindE0ELNS_15FloatRoundStyleE2ESJ_EENS1_15EpilogueDefaultEEEEEvvEEEEvNT_6ParamsE --------------------------
	.section	.text._ZN7cutlass13device_kernelINS_4gemm6kernel13GemmUniversalIN4cute5tupleIJiiiiEEENS1_10collective13CollectiveMmaINS1_37MainloopSm90TmaGmmaWarpSpecializedFP8ILi11ENS5_IJNS4_1CILi2EEESB_NSA_ILi1EEEEEENS1_35KernelTmaWarpSpecializedCooperativeEEENS5_IJNSA_ILi256EEENSA_ILi64EEESH_EEENS_12float_e5m2_tENS5_IJlSC_lEEESJ_SK_NS4_8TiledMMAINS4_8MMA_AtomIJNS4_4SM904GMMA30MMA_64x64x32_F32E5M2E5M2_SS_TNILNSO_7ScaleInE1ELSQ_1EEEEEENS4_6LayoutINS5_IJSB_SC_SC_EEENS5_IJSC_NSA_ILi0EEESV_EEEEENS5_IJNS4_10UnderscoreESY_SY_EEEEENS4_23SM90_TMA_LOAD_MULTICASTENS4_14ComposedLayoutINS4_7SwizzleILi2ELi4ELi3EEENS4_18smem_ptr_flag_bitsILi8EEENST_INS5_IJNSA_ILi8EEESH_EEENS5_IJSH_SC_EEEEEEEvNS4_8identityES11_S1B_vS1C_EENS_8epilogue10collective6detail29Sm90TmaWarpSpecializedAdapterINS1F_15DefaultEpilogueISJ_SK_SK_NS1E_6thread17LinearCombinationISJ_Li1EffLNS1J_9ScaleType4KindE0ELNS_15FloatRoundStyleE2ESJ_EENS1_15EpilogueDefaultEEEEEvvEEEEvNT_6ParamsE,"ax",@progbits
	.align	128
.text._ZN7cutlass13device_kernelINS_4gemm6kernel13GemmUniversalIN4cute5tupleIJiiiiEEENS1_10collective13CollectiveMmaINS1_37MainloopSm90TmaGmmaWarpSpecializedFP8ILi11ENS5_IJNS4_1CILi2EEESB_NSA_ILi1EEEEEENS1_35KernelTmaWarpSpecializedCooperativeEEENS5_IJNSA_ILi256EEENSA_ILi64EEESH_EEENS_12float_e5m2_tENS5_IJlSC_lEEESJ_SK_NS4_8TiledMMAINS4_8MMA_AtomIJNS4_4SM904GMMA30MMA_64x64x32_F32E5M2E5M2_SS_TNILNSO_7ScaleInE1ELSQ_1EEEEEENS4_6LayoutINS5_IJSB_SC_SC_EEENS5_IJSC_NSA_ILi0EEESV_EEEEENS5_IJNS4_10UnderscoreESY_SY_EEEEENS4_23SM90_TMA_LOAD_MULTICASTENS4_14ComposedLayoutINS4_7SwizzleILi2ELi4ELi3EEENS4_18smem_ptr_flag_bitsILi8EEENST_INS5_IJNSA_ILi8EEESH_EEENS5_IJSH_SC_EEEEEEEvNS4_8identityES11_S1B_vS1C_EENS_8epilogue10collective6detail29Sm90TmaWarpSpecializedAdapterINS1F_15DefaultEpilogueISJ_SK_SK_NS1E_6thread17LinearCombinationISJ_Li1EffLNS1J_9ScaleType4KindE0ELNS_15FloatRoundStyleE2ESJ_EENS1_15EpilogueDefaultEEEEEvvEEEEvNT_6ParamsE:
        .type           _ZN7cutlass13device_kernelINS_4gemm6kernel13GemmUniversalIN4cute5tupleIJiiiiEEENS1_10collective13CollectiveMmaINS1_37MainloopSm90TmaGmmaWarpSpecializedFP8ILi11ENS5_IJNS4_1CILi2EEESB_NSA_ILi1EEEEEENS1_35KernelTmaWarpSpecializedCooperativeEEENS5_IJNSA_ILi256EEENSA_ILi64EEESH_EEENS_12float_e5m2_tENS5_IJlSC_lEEESJ_SK_NS4_8TiledMMAINS4_8MMA_AtomIJNS4_4SM904GMMA30MMA_64x64x32_F32E5M2E5M2_SS_TNILNSO_7ScaleInE1ELSQ_1EEEEEENS4_6LayoutINS5_IJSB_SC_SC_EEENS5_IJSC_NSA_ILi0EEESV_EEEEENS5_IJNS4_10UnderscoreESY_SY_EEEEENS4_23SM90_TMA_LOAD_MULTICASTENS4_14ComposedLayoutINS4_7SwizzleILi2ELi4ELi3EEENS4_18smem_ptr_flag_bitsILi8EEENST_INS5_IJNSA_ILi8EEESH_EEENS5_IJSH_SC_EEEEEEEvNS4_8identityES11_S1B_vS1C_EENS_8epilogue10collective6detail29Sm90TmaWarpSpecializedAdapterINS1F_15DefaultEpilogueISJ_SK_SK_NS1E_6thread17LinearCombinationISJ_Li1EffLNS1J_9ScaleType4KindE0ELNS_15FloatRoundStyleE2ESJ_EENS1_15EpilogueDefaultEEEEEvvEEEEvNT_6ParamsE,@function
        .size           _ZN7cutlass13device_kernelINS_4gemm6kernel13GemmUniversalIN4cute5tupleIJiiiiEEENS1_10collective13CollectiveMmaINS1_37MainloopSm90TmaGmmaWarpSpecializedFP8ILi11ENS5_IJNS4_1CILi2EEESB_NSA_ILi1EEEEEENS1_35KernelTmaWarpSpecializedCooperativeEEENS5_IJNSA_ILi256EEENSA_ILi64EEESH_EEENS_12float_e5m2_tENS5_IJlSC_lEEESJ_SK_NS4_8TiledMMAINS4_8MMA_AtomIJNS4_4SM904GMMA30MMA_64x64x32_F32E5M2E5M2_SS_TNILNSO_7ScaleInE1ELSQ_1EEEEEENS4_6LayoutINS5_IJSB_SC_SC_EEENS5_IJSC_NSA_ILi0EEESV_EEEEENS5_IJNS4_10UnderscoreESY_SY_EEEEENS4_23SM90_TMA_LOAD_MULTICASTENS4_14ComposedLayoutINS4_7SwizzleILi2ELi4ELi3EEENS4_18smem_ptr_flag_bitsILi8EEENST_INS5_IJNSA_ILi8EEESH_EEENS5_IJSH_SC_EEEEEEEvNS4_8identityES11_S1B_vS1C_EENS_8epilogue10collective6detail29Sm90TmaWarpSpecializedAdapterINS1F_15DefaultEpilogueISJ_SK_SK_NS1E_6thread17LinearCombinationISJ_Li1EffLNS1J_9ScaleType4KindE0ELNS_15FloatRoundStyleE2ESJ_EENS1_15EpilogueDefaultEEEEEvvEEEEvNT_6ParamsE,(.L_x_221 - _ZN7cutlass13device_kernelINS_4gemm6kernel13GemmUniversalIN4cute5tupleIJiiiiEEENS1_10collective13CollectiveMmaINS1_37MainloopSm90TmaGmmaWarpSpecializedFP8ILi11ENS5_IJNS4_1CILi2EEESB_NSA_ILi1EEEEEENS1_35KernelTmaWarpSpecializedCooperativeEEENS5_IJNSA_ILi256EEENSA_ILi64EEESH_EEENS_12float_e5m2_tENS5_IJlSC_lEEESJ_SK_NS4_8TiledMMAINS4_8MMA_AtomIJNS4_4SM904GMMA30MMA_64x64x32_F32E5M2E5M2_SS_TNILNSO_7ScaleInE1ELSQ_1EEEEEENS4_6LayoutINS5_IJSB_SC_SC_EEENS5_IJSC_NSA_ILi0EEESV_EEEEENS5_IJNS4_10UnderscoreESY_SY_EEEEENS4_23SM90_TMA_LOAD_MULTICASTENS4_14ComposedLayoutINS4_7SwizzleILi2ELi4ELi3EEENS4_18smem_ptr_flag_bitsILi8EEENST_INS5_IJNSA_ILi8EEESH_EEENS5_IJSH_SC_EEEEEEEvNS4_8identityES11_S1B_vS1C_EENS_8epilogue10collective6detail29Sm90TmaWarpSpecializedAdapterINS1F_15DefaultEpilogueISJ_SK_SK_NS1E_6thread17LinearCombinationISJ_Li1EffLNS1J_9ScaleType4KindE0ELNS_15FloatRoundStyleE2ESJ_EENS1_15EpilogueDefaultEEEEEvvEEEEvNT_6ParamsE)
        .other          _ZN7cutlass13device_kernelINS_4gemm6kernel13GemmUniversalIN4cute5tupleIJiiiiEEENS1_10collective13CollectiveMmaINS1_37MainloopSm90TmaGmmaWarpSpecializedFP8ILi11ENS5_IJNS4_1CILi2EEESB_NSA_ILi1EEEEEENS1_35KernelTmaWarpSpecializedCooperativeEEENS5_IJNSA_ILi256EEENSA_ILi64EEESH_EEENS_12float_e5m2_tENS5_IJlSC_lEEESJ_SK_NS4_8TiledMMAINS4_8MMA_AtomIJNS4_4SM904GMMA30MMA_64x64x32_F32E5M2E5M2_SS_TNILNSO_7ScaleInE1ELSQ_1EEEEEENS4_6LayoutINS5_IJSB_SC_SC_EEENS5_IJSC_NSA_ILi0EEESV_EEEEENS5_IJNS4_10UnderscoreESY_SY_EEEEENS4_23SM90_TMA_LOAD_MULTICASTENS4_14ComposedLayoutINS4_7SwizzleILi2ELi4ELi3EEENS4_18smem_ptr_flag_bitsILi8EEENST_INS5_IJNSA_ILi8EEESH_EEENS5_IJSH_SC_EEEEEEEvNS4_8identityES11_S1B_vS1C_EENS_8epilogue10collective6detail29Sm90TmaWarpSpecializedAdapterINS1F_15DefaultEpilogueISJ_SK_SK_NS1E_6thread17LinearCombinationISJ_Li1EffLNS1J_9ScaleType4KindE0ELNS_15FloatRoundStyleE2ESJ_EENS1_15EpilogueDefaultEEEEEvvEEEEvNT_6ParamsE,@"STO_CUDA_ENTRY STV_DEFAULT"
_ZN7cutlass13device_kernelINS_4gemm6kernel13GemmUniversalIN4cute5tupleIJiiiiEEENS1_10collective13CollectiveMmaINS1_37MainloopSm90TmaGmmaWarpSpecializedFP8ILi11ENS5_IJNS4_1CILi2EEESB_NSA_ILi1EEEEEENS1_35KernelTmaWarpSpecializedCooperativeEEENS5_IJNSA_ILi256EEENSA_ILi64EEESH_EEENS_12float_e5m2_tENS5_IJlSC_lEEESJ_SK_NS4_8TiledMMAINS4_8MMA_AtomIJNS4_4SM904GMMA30MMA_64x64x32_F32E5M2E5M2_SS_TNILNSO_7ScaleInE1ELSQ_1EEEEEENS4_6LayoutINS5_IJSB_SC_SC_EEENS5_IJSC_NSA_ILi0EEESV_EEEEENS5_IJNS4_10UnderscoreESY_SY_EEEEENS4_23SM90_TMA_LOAD_MULTICASTENS4_14ComposedLayoutINS4_7SwizzleILi2ELi4ELi3EEENS4_18smem_ptr_flag_bitsILi8EEENST_INS5_IJNSA_ILi8EEESH_EEENS5_IJSH_SC_EEEEEEEvNS4_8identityES11_S1B_vS1C_EENS_8epilogue10collective6detail29Sm90TmaWarpSpecializedAdapterINS1F_15DefaultEpilogueISJ_SK_SK_NS1E_6thread17LinearCombinationISJ_Li1EffLNS1J_9ScaleType4KindE0ELNS_15FloatRoundStyleE2ESJ_EENS1_15EpilogueDefaultEEEEEvvEEEEvNT_6ParamsE:
[----:B------:R-:W-:Y:S01]  /*0000*/  LDC R1, c[0x0][0x28] ;  /* 0x00000a00ff017b82 */ /* 0x000fe20000000800 */
[----:B------:R-:W0:Y:S01]  /*0010*/  S2R R0, SR_TID.X ;  /* 0x0000000000007919 */ /* 0x000e220000002100 */
[----:B------:R-:W-:Y:S01]  /*0020*/  ELECT P0, URZ, PT ;  /* 0x00000000003f782f */ /* 0x000fe20003800000 */
[----:B------:R-:W-:Y:S01]  /*0030*/  BSSY B0, `(.L_x_0) ;  /* 0x000000f000007945 */ /* 0x000fe20003800000 */
[--C-:B0-----:R-:W-:Y:S02]  /*0040*/  SHF.R.U32.HI R2, RZ, 0x5, R0.reuse ;  /* 0x00000005ff027819 */ /* 0x101fe40000011600 */
[----:B------:R-:W-:-:S03]  /*0050*/  SHF.R.U32.HI R3, RZ, 0x7, R0 ;  /* 0x00000007ff037819 */ /* 0x000fc60000011600 */
[----:B------:R-:W0:Y:S04]  /*0060*/  SHFL.IDX PT, R7, R2, RZ, 0x1f ;  /* 0x00001fff02077589 */ /* 0x000e2800000e0000 */
[----:B------:R-:W1:Y:S01]  /*0070*/  SHFL.IDX PT, R3, R3, RZ, 0x1f ;  /* 0x00001fff03037589 */ /* 0x000e6200000e0000 */
[----:B0-----:R-:W-:-:S13]  /*0080*/  ISETP.NE.OR P0, PT, R7, RZ, !P0 ;  /* 0x000000ff0700720c */ /* 0x001fda0004705670 */
[----:B-1----:R-:W-:Y:S05]  /*0090*/  @P0 BRA `(.L_x_1) ;  /* 0x0000000000200947 */ /* 0x002fea0003800000 */
[----:B------:R-:W-:Y:S02]  /*00a0*/  ULDC.64 UR4, c[0x0][0x198] ;  /* 0x0000660000047ab9 */ /* 0x000fe40000000a00 */
[----:B------:R-:W-:Y:S02]  /*00b0*/  UIADD3 UR6, UP0, UR4, 0xf0, URZ ;  /* 0x000000f004067890 */ /* 0x000fe4000ff1e03f */
[----:B------:R-:W-:Y:S02]  /*00c0*/  UIADD3 UR4, UP1, UR4, 0x1f0, URZ ;  /* 0x000001f004047890 */ /* 0x000fe4000ff3e03f */
[----:B------:R-:W-:Y:S02]  /*00d0*/  UIADD3.X UR7, URZ, UR5, URZ, UP0, !UPT ;  /* 0x000000053f077290 */ /* 0x000fe400087fe43f */
[----:B------:R-:W-:-:S07]  /*00e0*/  UIADD3.X UR5, URZ, UR5, URZ, UP1, !UPT ;  /* 0x000000053f057290 */ /* 0x000fce0008ffe43f */
[----:B------:R0:W-:Y:S02]  /*00f0*/  UTMACCTL.PF [UR6] ;  /* 0x00000000060079b9 */ /* 0x0001e40008040000 */
[----:B------:R0:W-:Y:S02]  /*0100*/  UTMACCTL.PF [UR4] ;  /* 0x00000000040079b9 */ /* 0x0001e40008040000 */
[----:B0-----:R-:W-:Y:S01]  /*0110*/  NOP ;  /* 0x0000000000007918 */ /* 0x001fe20000000000 */
.L_x_1:
[----:B------:R-:W-:Y:S05]  /*0120*/  BSYNC B0 ;  /* 0x0000000000007941 */ /* 0x000fea0003800000 */
.L_x_0:
[----:B------:R-:W0:Y:S02]  /*0130*/  SHFL.IDX PT, R4, R2, RZ, 0x1f ;  /* 0x00001fff02047589 */ /* 0x000e2400000e0000 */
[----:B0-----:R-:W-:-:S13]  /*0140*/  ISETP.NE.AND P0, PT, R4, RZ, PT ;  /* 0x000000ff0400720c */ /* 0x001fda0003f05270 */
[----:B------:R-:W-:Y:S05]  /*0150*/  @P0 BRA `(.L_x_2) ;  /* 0x00000000009c0947 */ /* 0x000fea0003800000 */
[----:B------:R-:W-:Y:S01]  /*0160*/  ELECT P0, URZ, PT ;  /* 0x00000000003f782f */ /* 0x000fe20003800000 */
[----:B------:R-:W-:-:S12]  /*0170*/  BSSY B0, `(.L_x_2) ;  /* 0x0000025000007945 */ /* 0x000fd80003800000 */
[----:B------:R-:W-:Y:S05]  /*0180*/  @!P0 BRA `(.L_x_3) ;  /* 0x00000000008c8947 */ /* 0x000fea0003800000 */
[----:B------:R-:W0:Y:S01]  /*0190*/  S2UR UR8, SR_CgaCtaId ;  /* 0x00000000000879c3 */ /* 0x000e220000008800 */
[----:B------:R-:W-:Y:S01]  /*01a0*/  UMOV UR4, 0x400 ;  /* 0x0000040000047882 */ /* 0x000fe20000000000 */
[----:B------:R-:W-:Y:S01]  /*01b0*/  UMOV UR5, 0x1 ;  /* 0x0000000100057882 */ /* 0x000fe20000000000 */
[----:B------:R-:W-:Y:S02]  /*01c0*/  UMOV UR6, 0x6 ;  /* 0x0000000600067882 */ /* 0x000fe40000000000 */
[----:B------:R-:W-:-:S04]  /*01d0*/  UIADD3 UR6, -UR6, 0x100000, URZ ;  /* 0x0010000006067890 */ /* 0x000fc8000fffe13f */
[----:B------:R-:W-:Y:S02]  /*01e0*/  USHF.L.U32 UR7, UR6, 0xb, URZ ;  /* 0x0000000b06077899 */ /* 0x000fe4000800063f */
[----:B------:R-:W-:Y:S02]  /*01f0*/  USHF.L.U32 UR6, UR6, 0x1, URZ ;  /* 0x0000000106067899 */ /* 0x000fe4000800063f */
[----:B0-----:R-:W-:Y:S02]  /*0200*/  ULEA UR8, UR8, UR4, 0x18 ;  /* 0x0000000408087291 */ /* 0x001fe4000f8ec03f */
[----:B------:R-:W-:-:S04]  /*0210*/  UIADD3 UR4, -UR5, 0x100000, URZ ;  /* 0x0010000005047890 */ /* 0x000fc8000fffe13f */
[----:B------:R-:W-:Y:S02]  /*0220*/  USHF.L.U32 UR5, UR4, 0xb, URZ ;  /* 0x0000000b04057899 */ /* 0x000fe4000800063f */
[----:B------:R-:W-:Y:S01]  /*0230*/  USHF.L.U32 UR4, UR4, 0x1, URZ ;  /* 0x0000000104047899 */ /* 0x000fe2000800063f */
[----:B------:R-:W0:Y:S11]  /*0240*/  FENCE.VIEW.ASYNC.S ;  /* 0x00000000000073c6 */ /* 0x000e360000000000 */
[----:B0-----:R0:W1:Y:S01]  /*0250*/  SYNCS.EXCH.64 URZ, [UR8], UR4 ;  /* 0x00000004083f75b2 */ /* 0x0010620008000100 */
[----:B------:R0:W2:Y:S01]  /*0260*/  SYNCS.EXCH.64 URZ, [UR8+0x58], UR6 ;  /* 0x00005806083f75b2 */ /* 0x0000a20008000100 */
[----:B------:R0:W3:Y:S01]  /*0270*/  SYNCS.EXCH.64 URZ, [UR8+0x8], UR4 ;  /* 0x00000804083f75b2 */ /* 0x0000e20008000100 */
[----:B------:R0:W4:Y:S01]  /*0280*/  SYNCS.EXCH.64 URZ, [UR8+0x60], UR6 ;  /* 0x00006006083f75b2 */ /* 0x0001220008000100 */
[----:B------:R0:W0:Y:S01]  /*0290*/  SYNCS.EXCH.64 URZ, [UR8+0x10], UR4 ;  /* 0x00001004083f75b2 */ /* 0x0000220008000100 */
        /* <DEDUP_REMOVED lines=17> */
[----:B------:R-:W-:Y:S01]  /*03b0*/  NOP ;  /* 0x0000000000007918 */ /* 0x000fe20000000000 */
.L_x_3:
[----:B0-----:R-:W-:Y:S05]  /*03c0*/  BSYNC B0 ;  /* 0x0000000000007941 */ /* 0x001fea0003800000 */
.L_x_2:
[----:B------:R-:W-:Y:S01]  /*03d0*/  SHF.R.S32.HI R5, RZ, 0x1f, R0 ;  /* 0x0000001fff057819 */ /* 0x000fe20000011400 */
[----:B------:R-:W0:Y:S01]  /*03e0*/  SHFL.IDX PT, R2, R2, RZ, 0x1f ;  /* 0x00001fff02027589 */ /* 0x000e2200000e0000 */
[----:B------:R-:W5:Y:S01]  /*03f0*/  S2UR UR8, SR_CTAID.X ;  /* 0x00000000000879c3 */ /* 0x000f620000002500 */
[----:B------:R-:W-:Y:S02]  /*0400*/  ELECT P0, URZ, PT ;  /* 0x00000000003f782f */ /* 0x000fe40003800000 */
[----:B------:R-:W-:Y:S01]  /*0410*/  LEA.HI R5, R5, R0, RZ, 0x7 ;  /* 0x0000000005057211 */ /* 0x000fe200078f38ff */
[----:B------:R-:W1:Y:S01]  /*0420*/  S2R R8, SR_CTAID.Y ;  /* 0x0000000000087919 */ /* 0x000e620000002600 */
[----:B------:R-:W-:Y:S01]  /*0430*/  SHF.R.S32.HI R11, RZ, 0x1f, R4 ;  /* 0x0000001fff0b7819 */ /* 0x000fe20000011404 */
[----:B------:R-:W-:Y:S01]  /*0440*/  ULDC UR4, c[0x0][0x150] ;  /* 0x0000540000047ab9 */ /* 0x000fe20000000800 */
[----:B------:R-:W-:Y:S01]  /*0450*/  LOP3.LUT R5, R5, 0xffffff80, RZ, 0xc0, !PT ;  /* 0xffffff8005057812 */ /* 0x000fe200078ec0ff */
[----:B------:R-:W-:Y:S01]  /*0460*/  VIADD R16, R3, 0xffffffff ;  /* 0xffffffff03107836 */ /* 0x000fe20000000000 */
[----:B------:R-:W-:Y:S01]  /*0470*/  LEA.HI R11, R11, R4, RZ, 0x2 ;  /* 0x000000040b0b7211 */ /* 0x000fe200078f10ff */
[----:B------:R-:W2:Y:S01]  /*0480*/  LDC R12, c[0x0][0x144] ;  /* 0x00005100ff0c7b82 */ /* 0x000ea20000000800 */
[----:B------:R-:W-:Y:S01]  /*0490*/  NOP ;  /* 0x0000000000007918 */ /* 0x000fe20000000000 */
[----:B------:R-:W-:Y:S01]  /*04a0*/  IMAD.IADD R6, R0, 0x1, -R5 ;  /* 0x0000000100067824 */ /* 0x000fe200078e0a05 */
[----:B------:R-:W-:Y:S01]  /*04b0*/  LOP3.LUT R11, R11, 0x3ffffffc, RZ, 0xc0, !PT ;  /* 0x3ffffffc0b0b7812 */ /* 0x000fe200078ec0ff */
[----:B------:R-:W-:Y:S01]  /*04c0*/  NOP ;  /* 0x0000000000007918 */ /* 0x000fe20000000000 */
[----:B------:R-:W-:-:S02]  /*04d0*/  ISETP.NE.AND P4, PT, R3, RZ, PT ;  /* 0x000000ff0300720c */ /* 0x000fc40003f85270 */
[----:B------:R-:W-:Y:S01]  /*04e0*/  SHF.R.S32.HI R5, RZ, 0x1f, R6 ;  /* 0x0000001fff057819 */ /* 0x000fe20000011406 */
[----:B------:R-:W-:Y:S01]  /*04f0*/  IMAD.IADD R4, R4, 0x1, -R11 ;  /* 0x0000000104047824 */ /* 0x000fe200078e0a0b */
[----:B------:R-:W3:Y:S01]  /*0500*/  LDC R14, c[0x0][0x140] ;  /* 0x00005000ff0e7b82 */ /* 0x000ee20000000800 */
[----:B------:R-:W-:Y:S02]  /*0510*/  ISETP.GE.U32.AND P6, PT, R16, 0x2, PT ;  /* 0x000000021000780c */ /* 0x000fe40003fc6070 */
[----:B------:R-:W-:Y:S02]  /*0520*/  LEA.HI R5, R5, R6, RZ, 0x3 ;  /* 0x0000000605057211 */ /* 0x000fe400078f18ff */
[----:B0-----:R-:W-:Y:S02]  /*0530*/  ISETP.NE.OR P0, PT, R2, RZ, !P0 ;  /* 0x000000ff0200720c */ /* 0x001fe40004705670 */
[--C-:B------:R-:W-:Y:S01]  /*0540*/  SHF.R.S32.HI R2, RZ, 0x3, R5.reuse ;  /* 0x00000003ff027819 */ /* 0x100fe20000011405 */
[----:B------:R-:W0:Y:S01]  /*0550*/  LDC R13, c[0x0][0x148] ;  /* 0x00005200ff0d7b82 */ /* 0x000e220000000800 */
[----:B------:R-:W-:-:S02]  /*0560*/  SHF.R.S32.HI R5, RZ, 0x1f, R5 ;  /* 0x0000001fff057819 */ /* 0x000fc40000011405 */
[----:B-----5:R-:W-:Y:S02]  /*0570*/  I2FP.F32.U32 R10, UR8 ;  /* 0x00000008000a7c45 */ /* 0x020fe40008201000 */
[----:B------:R-:W-:-:S03]  /*0580*/  LEA.HI R5, R5, R2, RZ, 0x2 ;  /* 0x0000000205057211 */ /* 0x000fc600078f10ff */
[----:B------:R-:W-:Y:S01]  /*0590*/  FMUL R10, R10, UR4 ;  /* 0x000000040a0a7c20 */ /* 0x000fe20008400000 */
[----:B------:R-:W-:Y:S01]  /*05a0*/  LOP3.LUT R5, R5, 0xfffffffc, RZ, 0xc0, !PT ;  /* 0xfffffffc05057812 */ /* 0x000fe200078ec0ff */
[----:B------:R-:W-:Y:S01]  /*05b0*/  VOTEU.ALL UP0, P0 ;  /* 0x00000000003f7886 */ /* 0x000fe20000000000 */
[----:B-1----:R-:W-:Y:S01]  /*05c0*/  I2FP.F32.U32 R11, R8 ;  /* 0x00000008000b7245 */ /* 0x002fe20000201000 */
[----:B------:R-:W-:Y:S01]  /*05d0*/  ULDC UR4, c[0x0][0x154] ;  /* 0x0000550000047ab9 */ /* 0x000fe20000000800 */
[----:B------:R-:W-:Y:S01]  /*05e0*/  VOTEU.ALL UP1, P0 ;  /* 0x00000000003f7886 */ /* 0x000fe20000020000 */
[----:B------:R-:W1:Y:S01]  /*05f0*/  F2I.U32.TRUNC.NTZ R10, R10 ;  /* 0x0000000a000a7305 */ /* 0x000e62000020f000 */
[----:B------:R-:W-:Y:S01]  /*0600*/  IMAD.IADD R5, R2, 0x1, -R5 ;  /* 0x0000000102057824 */ /* 0x000fe200078e0a05 */
[----:B------:R-:W5:Y:S01]  /*0610*/  @!UP0 S2UR UR7, SR_CgaCtaId ;  /* 0x00000000000789c3 */ /* 0x000f620000008800 */
[----:B------:R-:W-:Y:S01]  /*0620*/  @!UP0 UMOV UR6, 0x400 ;  /* 0x0000040000068882 */ /* 0x000fe20000000000 */
[----:B---3--:R-:W-:Y:S01]  /*0630*/  ISETP.EQ.U32.AND P2, PT, R14, 0x1, PT ;  /* 0x000000010e00780c */ /* 0x008fe20003f42070 */
[----:B------:R-:W-:-:S05]  /*0640*/  IMAD R5, R4, 0x4, R5 ;  /* 0x0000000404057824 */ /* 0x000fca00078e0205 */
[----:B------:R-:W-:-:S04]  /*0650*/  LEA.HI R2, R5, R5, RZ, 0x1 ;  /* 0x0000000505027211 */ /* 0x000fc800078f08ff */
[----:B------:R-:W-:Y:S01]  /*0660*/  LOP3.LUT R4, R2, 0xfffffffe, RZ, 0xc0, !PT ;  /* 0xfffffffe02047812 */ /* 0x000fe200078ec0ff */
[----:B-1----:R-:W-:Y:S02]  /*0670*/  IMAD.MOV R15, RZ, RZ, -R10 ;  /* 0x000000ffff0f7224 */ /* 0x002fe400078e0a0a */
[----:B------:R-:W-:Y:S01]  /*0680*/  FMUL R10, R11, UR4 ;  /* 0x000000040b0a7c20 */ /* 0x000fe20008400000 */
[----:B------:R-:W-:Y:S01]  /*0690*/  SHF.R.S32.HI R2, RZ, 0x1f, R7 ;  /* 0x0000001fff027819 */ /* 0x000fe20000011407 */
[----:B------:R-:W-:Y:S01]  /*06a0*/  UMOV UR4, 0x20 ;  /* 0x0000002000047882 */ /* 0x000fe20000000000 */
[----:B--2---:R-:W-:Y:S01]  /*06b0*/  IMAD R12, R12, R15, UR8 ;  /* 0x000000080c0c7e24 */ /* 0x004fe2000f8e020f */
[----:B------:R-:W-:-:S04]  /*06c0*/  @!UP0 UIADD3 UR4, -UR4, 0x100000, URZ ;  /* 0x0010000004048890 */ /* 0x000fc8000fffe13f */
[----:B------:R-:W-:Y:S02]  /*06d0*/  @!UP0 USHF.L.U32 UR5, UR4, 0xb, URZ ;  /* 0x0000000b04058899 */ /* 0x000fe4000800063f */
[----:B------:R-:W-:Y:S01]  /*06e0*/  @!UP0 USHF.L.U32 UR4, UR4, 0x1, URZ ;  /* 0x0000000104048899 */ /* 0x000fe2000800063f */
[C---:B------:R-:W-:Y:S01]  /*06f0*/  IMAD.IADD R11, R5.reuse, 0x1, -R4 ;  /* 0x00000001050b7824 */ /* 0x040fe200078e0a04 */
[----:B------:R-:W1:Y:S01]  /*0700*/  F2I.U32.TRUNC.NTZ R10, R10 ;  /* 0x0000000a000a7305 */ /* 0x000e62000020f000 */
[----:B------:R-:W-:Y:S01]  /*0710*/  LEA.HI R2, R2, R7, RZ, 0x2 ;  /* 0x0000000702027211 */ /* 0x000fe200078f10ff */
[----:B------:R-:W-:Y:S02]  /*0720*/  IMAD.SHL.U32 R4, R5, 0x4, RZ ;  /* 0x0000000405047824 */ /* 0x000fe400078e00ff */
[----:B------:R-:W-:Y:S01]  /*0730*/  ISETP.NE.AND P3, PT, R11, R12, PT ;  /* 0x0000000c0b00720c */ /* 0x000fe20003f65270 */
[----:B-----5:R-:W-:Y:S01]  /*0740*/  @!UP0 ULEA UR6, UR7, UR6, 0x18 ;  /* 0x0000000607068291 */ /* 0x020fe2000f8ec03f */
[----:B------:R-:W-:Y:S01]  /*0750*/  LOP3.LUT R2, R2, 0xfffffffc, RZ, 0xc0, !PT ;  /* 0xfffffffc02027812 */ /* 0x000fe200078ec0ff */
[----:B------:R-:W-:Y:S01]  /*0760*/  VOTEU.ALL UP0, P0 ;  /* 0x00000000003f7886 */ /* 0x000fe20000000000 */
[----:B------:R-:W-:-:S02]  /*0770*/  LOP3.LUT R5, R5, 0xc, R4, 0x78, !PT ;  /* 0x0000000c05057812 */ /* 0x000fc400078e7804 */
[----:B------:R-:W-:Y:S01]  /*0780*/  LOP3.LUT P0, RZ, R6, 0x7, RZ, 0xc0, !PT ;  /* 0x0000000706ff7812 */ /* 0x000fe2000780c0ff */
[----:B------:R-:W-:Y:S02]  /*0790*/  IMAD.IADD R7, R7, 0x1, -R2 ;  /* 0x0000000107077824 */ /* 0x000fe400078e0a02 */
[----:B------:R-:W-:Y:S01]  /*07a0*/  IMAD.MOV.U32 R6, RZ, RZ, 0x1 ;  /* 0x00000001ff067424 */ /* 0x000fe200078e00ff */
[----:B------:R-:W-:Y:S01]  /*07b0*/  ISETP.LT.U32.AND P0, PT, R5, 0x4, !P0 ;  /* 0x000000040500780c */ /* 0x000fe20004701070 */
[----:B-1----:R-:W-:Y:S01]  /*07c0*/  IMAD.MOV R20, RZ, RZ, -R10 ;  /* 0x000000ffff147224 */ /* 0x002fe200078e0a0a */
[----:B------:R-:W-:Y:S01]  /*07d0*/  ISETP.NE.AND P1, PT, R7, 0x3, PT ;  /* 0x000000030700780c */ /* 0x000fe20003f25270 */
[----:B------:R-:W1:Y:S02]  /*07e0*/  FENCE.VIEW.ASYNC.S ;  /* 0x00000000000073c6 */ /* 0x000e640000000000 */
[----:B-1----:R1:W2:Y:S01]  /*07f0*/  @!UP0 SYNCS.EXCH.64 URZ, [UR6+0xc0], UR4 ;  /* 0x0000c004063f85b2 */ /* 0x0022a20008000100 */
[----:B------:R-:W-:Y:S01]  /*0800*/  @P3 LEA.HI R2, R5, R5, RZ, 0x1 ;  /* 0x0000000505023211 */ /* 0x000fe200078f08ff */
[----:B0-----:R-:W-:Y:S01]  /*0810*/  IMAD R11, R13, R20, R8 ;  /* 0x000000140d0b7224 */ /* 0x001fe200078e0208 */
[----:B------:R-:W-:-:S02]  /*0820*/  ISETP.EQ.OR P1, PT, R7, RZ, !P1 ;  /* 0x000000ff0700720c */ /* 0x000fc40004f22670 */
[----:B------:R-:W-:Y:S02]  /*0830*/  @P3 SHF.R.S32.HI R2, RZ, 0x1, R2 ;  /* 0x00000001ff023819 */ /* 0x000fe40000011402 */
[----:B------:R-:W-:Y:S02]  /*0840*/  ISETP.EQ.AND P1, PT, R3, RZ, P1 ;  /* 0x000000ff0300720c */ /* 0x000fe40000f22270 */
[----:B------:R-:W-:Y:S02]  /*0850*/  @P3 ISETP.NE.AND P5, PT, R2, R11, PT ;  /* 0x0000000b0200320c */ /* 0x000fe40003fa5270 */
[----:B------:R-:W-:Y:S02]  /*0860*/  SEL R3, RZ, 0x1, !P0 ;  /* 0x00000001ff037807 */ /* 0x000fe40004000000 */
[----:B------:R-:W-:Y:S02]  /*0870*/  @P3 SEL R6, RZ, 0x1, P5 ;  /* 0x00000001ff063807 */ /* 0x000fe40002800000 */
[----:B------:R-:W-:Y:S01]  /*0880*/  SEL R4, RZ, 0x1, !P1 ;  /* 0x00000001ff047807 */ /* 0x000fe20004800000 */
[----:B------:R1:W0:Y:S01]  /*0890*/  @!UP1 SYNCS.EXCH.64 URZ, [UR6+0xc8], UR4 ;  /* 0x0000c804063f95b2 */ /* 0x0002220008000100 */
[----:B------:R-:W-:Y:S01]  /*08a0*/  LOP3.LUT R6, R6, R3, RZ, 0xc0, !PT ;  /* 0x0000000306067212 */ /* 0x000fe200078ec0ff */
[----:B------:R-:W-:Y:S01]  /*08b0*/  NOP ;  /* 0x0000000000007918 */ /* 0x000fe20000000000 */
[----:B------:R-:W-:Y:S01]  /*08c0*/  SEL R4, R4, 0x2, P6 ;  /* 0x0000000204047807 */ /* 0x000fe20003000000 */
[----:B------:R-:W-:Y:S06]  /*08d0*/  @!P2 BRA `(.L_x_4) ;  /* 0x000000000008a947 */ /* 0x000fec0003800000 */
[----:B0-2-4-:R-:W-:Y:S01]  /*08e0*/  UCGABAR_ARV ;  /* 0x00000000000079c7 */ /* 0x015fe20008000000 */
[----:B------:R-:W-:Y:S05]  /*08f0*/  BRA `(.L_x_5) ;  /* 0x0000000000047947 */ /* 0x000fea0003800000 */
.L_x_4:
[----:B0-2-4-:R-:W-:Y:S01]  /*0900*/  NOP ;  /* 0x0000000000007918 */ /* 0x015fe20000000000 */
.L_x_5:
[----:B------:R-:W0:Y:S01]  /*0910*/  LDC R2, c[0x0][0x65c] ;  /* 0x00019700ff027b82 */ /* 0x000e220000000800 */
[----:B------:R-:W-:Y:S01]  /*0920*/  IMAD.MOV.U32 R3, RZ, RZ, RZ ;  /* 0x000000ffff037224 */ /* 0x000fe200078e00ff */
[----:B0-----:R-:W-:Y:S01]  /*0930*/  ISETP.NE.AND P3, PT, R2, 0x1, PT ;  /* 0x000000010200780c */ /* 0x001fe20003f65270 */
[----:B------:R-:W-:-:S12]  /*0940*/  IMAD.U32 R2, RZ, RZ, UR8 ;  /* 0x00000008ff027e24 */ /* 0x000fd8000f8e00ff */
[----:B------:R-:W0:Y:S01]  /*0950*/  @P3 LDC R15, c[0x0][0x10] ;  /* 0x00000400ff0f3b82 */ /* 0x000e220000000800 */
[----:B------:R-:W-:Y:S02]  /*0960*/  @P3 IMAD.MOV.U32 R9, RZ, RZ, RZ ;  /* 0x000000ffff093224 */ /* 0x000fe400078e00ff */
[----:B------:R-:W-:-:S05]  /*0970*/  @P3 IMAD.MOV.U32 R17, RZ, RZ, RZ ;  /* 0x000000ffff113224 */ /* 0x000fca00078e00ff */
[----:B------:R-:W2:Y:S01]  /*0980*/  @!P3 LDC R11, c[0x0][0xc] ;  /* 0x00000300ff0bbb82 */ /* 0x000ea20000000800 */
[----:B0-----:R-:W-:-:S04]  /*0990*/  @P3 IMAD.WIDE.U32 R14, R15, UR8, R8 ;  /* 0x000000080f0e3c25 */ /* 0x001fc8000f8e0008 */
[----:B--2---:R-:W-:-:S04]  /*09a0*/  @!P3 IMAD.WIDE.U32 R10, R8, R11, R2 ;  /* 0x0000000b080ab225 */ /* 0x004fc800078e0002 */
[----:B------:R-:W-:Y:S02]  /*09b0*/  @P3 IMAD.MOV.U32 R2, RZ, RZ, R14 ;  /* 0x000000ffff023224 */ /* 0x000fe400078e000e */
[----:B------:R-:W-:Y:S02]  /*09c0*/  @P3 IMAD.IADD R3, R15, 0x1, R17 ;  /* 0x000000010f033824 */ /* 0x000fe400078e0211 */
[----:B------:R-:W-:Y:S02]  /*09d0*/  @!P3 IMAD.MOV.U32 R2, RZ, RZ, R10 ;  /* 0x000000ffff02b224 */ /* 0x000fe400078e000a */
[----:B------:R-:W-:Y:S01]  /*09e0*/  @!P3 IMAD.MOV.U32 R3, RZ, RZ, R11 ;  /* 0x000000ffff03b224 */ /* 0x000fe200078e000b */
[----:B------:R-:W-:Y:S06]  /*09f0*/  @!P2 BRA `(.L_x_6) ;  /* 0x00000000000ca947 */ /* 0x000fec0003800000 */
[----:B------:R-:W-:Y:S01]  /*0a00*/  UCGABAR_WAIT ;  /* 0x0000000000007dc7 */ /* 0x000fe20008000000 */
[----:B------:R-:W-:Y:S01]  /*0a10*/  CCTL.IVALL ;  /* 0x00000000ff00798f */ /* 0x000fe20002000000 */
[----:B------:R-:W-:Y:S05]  /*0a20*/  BRA `(.L_x_7) ;  /* 0x0000000000047947 */ /* 0x000fea0003800000 */
.L_x_6:
[----:B------:R-:W-:Y:S06]  /*0a30*/  BAR.SYNC.DEFER_BLOCKING 0x0 ;  /* 0x0000000000007b1d */ /* 0x000fec0000010000 */
.L_x_7:
[----:B------:R-:W-:Y:S05]  /*0a40*/  @!P4 BRA `(.L_x_8) ;  /* 0x0000007400f0c947 */ /* 0x000fea0003800000 */
[----:B------:R-:W-:-:S13]  /*0a50*/  ISETP.GT.U32.AND P0, PT, R16, 0x1, PT ;  /* 0x000000011000780c */ /* 0x000fda0003f04070 */
[----:B-1----:R-:W-:Y:S05]  /*0a60*/  @P0 EXIT ;  /* 0x000000000000094d */ /* 0x002fea0003800000 */
[----:B------:R-:W-:Y:S01]  /*0a70*/  ULDC.64 UR4, c[0x0][0x650] ;  /* 0x0001940000047ab9 */ /* 0x000fe20000000a00 */
[----:B------:R-:W-:Y:S01]  /*0a80*/  PRMT R14, RZ, 0x7610, R14 ;  /* 0x00007610ff0e7816 */ /* 0x000fe2000000000e */
[----:B------:R-:W-:Y:S01]  /*0a90*/  IMAD.MOV.U32 R10, RZ, RZ, -0x1 ;  /* 0xffffffffff0a7424 */ /* 0x000fe200078e00ff */
[----:B------:R-:W-:Y:S01]  /*0aa0*/  ISETP.GE.U32.AND P0, PT, R2, UR4, PT ;  /* 0x0000000402007c0c */ /* 0x000fe2000bf06070 */
[----:B------:R-:W-:Y:S02]  /*0ab0*/  IMAD.MOV.U32 R11, RZ, RZ, -0x1 ;  /* 0xffffffffff0b7424 */ /* 0x000fe400078e00ff */
[----:B------:R-:W-:Y:S01]  /*0ac0*/  IMAD.MOV.U32 R7, RZ, RZ, -0x1 ;  /* 0xffffffffff077424 */ /* 0x000fe200078e00ff */
[----:B------:R-:W-:-:S13]  /*0ad0*/  ISETP.GE.U32.AND.EX P0, PT, R3, UR5, PT, P0 ;  /* 0x0000000503007c0c */ /* 0x000fda000bf06100 */
[----:B------:R-:W-:Y:S05]  /*0ae0*/  @P0 BRA `(.L_x_9) ;  /* 0x0000000400280947 */ /* 0x000fea0003800000 */
[----:B------:R-:W0:Y:S01]  /*0af0*/  LDC.64 R22, c[0x0][0x628] ;  /* 0x00018a00ff167b82 */ /* 0x000e220000000a00 */
[----:B------:R-:W-:Y:S02]  /*0b00*/  IMAD.MOV.U32 R10, RZ, RZ, R2 ;  /* 0x000000ffff0a7224 */ /* 0x000fe400078e0002 */
[----:B------:R-:W-:-:S05]  /*0b10*/  IMAD.MOV.U32 R11, RZ, RZ, R3 ;  /* 0x000000ffff0b7224 */ /* 0x000fca00078e0003 */
[----:B------:R-:W1:Y:S08]  /*0b20*/  LDC R18, c[0x0][0x630] ;  /* 0x00018c00ff127b82 */ /* 0x000e700000000800 */
[----:B------:R-:W2:Y:S01]  /*0b30*/  LDC.64 R24, c[0x0][0x620] ;  /* 0x00018800ff187b82 */ /* 0x000ea20000000a00 */
[----:B0-----:R-:W-:-:S04]  /*0b40*/  ISETP.NE.U32.AND P0, PT, R22, RZ, PT ;  /* 0x000000ff1600720c */ /* 0x001fc80003f05070 */
[----:B------:R-:W-:-:S13]  /*0b50*/  ISETP.NE.AND.EX P0, PT, R23, RZ, PT, P0 ;  /* 0x000000ff1700720c */ /* 0x000fda0003f05300 */
[----:B-12---:R-:W-:Y:S05]  /*0b60*/  @!P0 BRA `(.L_x_10) ;  /* 0x0000000000288947 */ /* 0x006fea0003800000 */
[----:B------:R-:W0:Y:S02]  /*0b70*/  LDC R7, c[0x0][0x634] ;  /* 0x00018d00ff077b82 */ /* 0x000e240000000800 */
[----:B0-----:R-:W-:-:S05]  /*0b80*/  IADD3 R7, P0, R2, R7, RZ ;  /* 0x0000000702077210 */ /* 0x001fca0007f1e0ff */
[----:B------:R-:W-:-:S04]  /*0b90*/  IMAD.X R19, RZ, RZ, R3, P0 ;  /* 0x000000ffff137224 */ /* 0x000fc800000e0603 */
[----:B------:R-:W-:-:S04]  /*0ba0*/  IMAD.WIDE.U32 R10, R19, R22, RZ ;  /* 0x00000016130a7225 */ /* 0x000fc800078e00ff */
[----:B------:R-:W-:-:S04]  /*0bb0*/  IMAD.WIDE.U32 R14, P0, R7, R23, R10 ;  /* 0x00000017070e7225 */ /* 0x000fc8000780000a */
[----:B------:R-:W-:-:S04]  /*0bc0*/  IMAD.WIDE.U32 R10, R7, R22, RZ ;  /* 0x00000016070a7225 */ /* 0x000fc800078e00ff */
[----:B------:R-:W-:Y:S01]  /*0bd0*/  IMAD.X R17, RZ, RZ, RZ, P0 ;  /* 0x000000ffff117224 */ /* 0x000fe200000e06ff */
[----:B------:R-:W-:Y:S01]  /*0be0*/  IADD3 RZ, P0, R11, R14, RZ ;  /* 0x0000000e0bff7210 */ /* 0x000fe20007f1e0ff */
[----:B------:R-:W-:-:S04]  /*0bf0*/  IMAD.MOV.U32 R16, RZ, RZ, R15 ;  /* 0x000000ffff107224 */ /* 0x000fc800078e000f */
[----:B------:R-:W-:-:S08]  /*0c00*/  IMAD.WIDE.U32.X R10, R19, R23, R16, P0 ;  /* 0x00000017130a7225 */ /* 0x000fd000000e0410 */
.L_x_10:
[----:B------:R-:W0:Y:S01]  /*0c10*/  LDC.64 R26, c[0x0][0x640] ;  /* 0x00019000ff1a7b82 */ /* 0x000e220000000a00 */
[--C-:B------:R-:W-:Y:S01]  /*0c20*/  SHF.R.U64 R28, R10, R18, R11.reuse ;  /* 0x000000120a1c7219 */ /* 0x100fe2000000120b */
[----:B------:R-:W-:Y:S01]  /*0c30*/  IMAD R29, R13, R20, R8 ;  /* 0x000000140d1d7224 */ /* 0x000fe200078e0208 */
[----:B------:R-:W-:Y:S01]  /*0c40*/  SHF.R.U32.HI R7, RZ, R18, R11 ;  /* 0x00000012ff077219 */ /* 0x000fe2000001160b */
[----:B------:R-:W-:Y:S01]  /*0c50*/  IMAD.MOV.U32 R23, RZ, RZ, 0x1 ;  /* 0x00000001ff177424 */ /* 0x000fe200078e00ff */
[----:B------:R-:W-:-:S03]  /*0c60*/  IADD3 R9, P0, RZ, -R28, RZ ;  /* 0x8000001cff097210 */ /* 0x000fc60007f1e0ff */
[----:B------:R-:W1:Y:S02]  /*0c70*/  LDC R16, c[0x0][0x618] ;  /* 0x00018600ff107b82 */ /* 0x000e640000000800 */
[----:B------:R-:W-:Y:S02]  /*0c80*/  IMAD.X R7, RZ, RZ, ~R7, P0 ;  /* 0x000000ffff077224 */ /* 0x000fe400000e0e07 */
[----:B------:R-:W-:-:S04]  /*0c90*/  IMAD.WIDE.U32 R10, R9, R24, R2 ;  /* 0x00000018090a7225 */ /* 0x000fc800078e0002 */
[----:B------:R-:W2:Y:S01]  /*0ca0*/  LDC R15, c[0x0][0x608] ;  /* 0x00018200ff0f7b82 */ /* 0x000ea20000000800 */
[----:B------:R-:W-:-:S04]  /*0cb0*/  IMAD R14, R7, R24, RZ ;  /* 0x00000018070e7224 */ /* 0x000fc800078e02ff */
[----:B------:R-:W-:-:S03]  /*0cc0*/  IMAD R7, R9, R25, R14 ;  /* 0x0000001909077224 */ /* 0x000fc600078e020e */
[----:B------:R-:W3:Y:S01]  /*0cd0*/  LDC R22, c[0x0][0x658] ;  /* 0x00019600ff167b82 */ /* 0x000ee20000000800 */
[----:B------:R-:W-:Y:S01]  /*0ce0*/  IMAD.IADD R7, R11, 0x1, R7 ;  /* 0x000000010b077824 */ /* 0x000fe200078e0207 */
[----:B0-----:R-:W-:-:S04]  /*0cf0*/  ISETP.NE.U32.AND P0, PT, R26, RZ, PT ;  /* 0x000000ff1a00720c */ /* 0x001fc80003f05070 */
[----:B------:R-:W-:Y:S02]  /*0d00*/  ISETP.NE.AND.EX P0, PT, R27, RZ, PT, P0 ;  /* 0x000000ff1b00720c */ /* 0x000fe40003f05300 */
[----:B------:R-:W0:Y:S01]  /*0d10*/  LDC R18, c[0x0][0x600] ;  /* 0x00018000ff127b82 */ /* 0x000e220000000800 */
[-CC-:B-1----:R-:W-:Y:S02]  /*0d20*/  SHF.R.U64 R19, R10, R16.reuse, R7.reuse ;  /* 0x000000100a137219 */ /* 0x182fe40000001207 */
[----:B------:R-:W-:Y:S01]  /*0d30*/  SHF.R.U32.HI R10, RZ, R16, R7 ;  /* 0x00000010ff0a7219 */ /* 0x000fe20000011607 */
[----:B------:R-:W-:-:S04]  /*0d40*/  IMAD.MOV.U32 R7, RZ, RZ, -0x1 ;  /* 0xffffffffff077424 */ /* 0x000fc800078e00ff */
[----:B------:R-:W1:Y:S01]  /*0d50*/  LDC R21, c[0x0][0x648] ;  /* 0x00019200ff157b82 */ /* 0x000e620000000800 */
[-CC-:B--2---:R-:W-:Y:S02]  /*0d60*/  SHF.R.U64 R16, R19, R15.reuse, R10.reuse ;  /* 0x0000000f13107219 */ /* 0x184fe4000000120a */
[----:B------:R-:W-:-:S05]  /*0d70*/  SHF.R.U32.HI R9, RZ, R15, R10 ;  /* 0x0000000fff097219 */ /* 0x000fca000001160a */
[----:B------:R-:W2:Y:S01]  /*0d80*/  LDC R24, c[0x0][0x638] ;  /* 0x00018e00ff187b82 */ /* 0x000ea20000000800 */
[-CC-:B---3--:R-:W-:Y:S02]  /*0d90*/  SHF.R.U64 R20, R16, R22.reuse, R9.reuse ;  /* 0x0000001610147219 */ /* 0x188fe40000001209 */
[-C--:B------:R-:W-:Y:S02]  /*0da0*/  SHF.L.U32 R7, R7, R22.reuse, RZ ;  /* 0x0000001607077219 */ /* 0x080fe400000006ff */
[----:B------:R-:W-:Y:S01]  /*0db0*/  SHF.R.U32.HI R9, RZ, R22, R9 ;  /* 0x00000016ff097219 */ /* 0x000fe20000011609 */
[----:B------:R-:W-:Y:S01]  /*0dc0*/  IMAD.MOV.U32 R8, RZ, RZ, R20 ;  /* 0x000000ffff087224 */ /* 0x000fe200078e0014 */
[----:B------:R-:W-:Y:S01]  /*0dd0*/  LOP3.LUT R13, RZ, R7, RZ, 0x33, !PT ;  /* 0x00000007ff0d7212 */ /* 0x000fe200078e33ff */
[----:B------:R-:W3:Y:S01]  /*0de0*/  LDC R25, c[0x0][0x610] ;  /* 0x00018400ff197b82 */ /* 0x000ee20000000800 */
[----:B------:R-:W-:Y:S05]  /*0df0*/  @!P0 BRA `(.L_x_11) ;  /* 0x0000000000288947 */ /* 0x000fea0003800000 */
[----:B------:R-:W4:Y:S02]  /*0e00*/  LDC R7, c[0x0][0x64c] ;  /* 0x00019300ff077b82 */ /* 0x000f240000000800 */
[----:B----4-:R-:W-:-:S05]  /*0e10*/  IADD3 R7, P0, R20, R7, RZ ;  /* 0x0000000714077210 */ /* 0x010fca0007f1e0ff */
        /* <DEDUP_REMOVED lines=8> */
.L_x_11:
[----:B-1----:R-:W-:Y:S01]  /*0ea0*/  SHF.R.U64 R9, R8, R21, R9 ;  /* 0x0000001508097219 */ /* 0x002fe20000001209 */
[----:B0-----:R-:W-:Y:S01]  /*0eb0*/  VIADD R10, R18, 0xffffffff ;  /* 0xffffffff120a7836 */ /* 0x001fe20000000000 */
[----:B------:R-:W-:Y:S01]  /*0ec0*/  SHF.L.U32 R7, R23, R22, RZ ;  /* 0x0000001617077219 */ /* 0x000fe200000006ff */
[----:B------:R-:W-:Y:S01]  /*0ed0*/  IMAD.MOV.U32 R14, RZ, RZ, 0x1 ;  /* 0x00000001ff0e7424 */ /* 0x000fe200078e00ff */
[----:B------:R-:W-:Y:S01]  /*0ee0*/  LOP3.LUT R8, R16, R13, RZ, 0xc0, !PT ;  /* 0x0000000d10087212 */ /* 0x000fe200078ec0ff */
[----:B------:R-:W-:Y:S01]  /*0ef0*/  IMAD.MOV R11, RZ, RZ, -R9 ;  /* 0x000000ffff0b7224 */ /* 0x000fe200078e0a09 */
[----:B------:R-:W-:Y:S02]  /*0f00*/  SEL R12, R12, R29, !P3 ;  /* 0x0000001d0c0c7207 */ /* 0x000fe40005800000 */
[----:B------:R-:W-:Y:S01]  /*0f10*/  LOP3.LUT R10, R19, R10, RZ, 0xc0, !PT ;  /* 0x0000000a130a7212 */ /* 0x000fe200078ec0ff */
[----:B------:R-:W-:Y:S02]  /*0f20*/  IMAD R9, R7, R9, R8 ;  /* 0x0000000907097224 */ /* 0x000fe400078e0208 */
[----:B--2---:R-:W-:-:S02]  /*0f30*/  IMAD R7, R11, R24, R20 ;  /* 0x000000180b077224 */ /* 0x004fc400078e0214 */
[----:B---3--:R-:W-:Y:S02]  /*0f40*/  IMAD R12, R9, R25, R12 ;  /* 0x00000019090c7224 */ /* 0x008fe400078e020c */
[----:B------:R-:W-:-:S05]  /*0f50*/  IMAD R7, R7, R18, R10 ;  /* 0x0000001207077224 */ /* 0x000fca00078e020a */
[----:B------:R-:W-:Y:S02]  /*0f60*/  SEL R11, R7, R12, !P3 ;  /* 0x0000000c070b7207 */ /* 0x000fe40005800000 */
[----:B------:R-:W-:Y:S01]  /*0f70*/  SEL R10, R12, R7, !P3 ;  /* 0x000000070c0a7207 */ /* 0x000fe20005800000 */
[----:B------:R-:W-:-:S07]  /*0f80*/  IMAD.MOV.U32 R7, RZ, RZ, R28 ;  /* 0x000000ffff077224 */ /* 0x000fce00078e001c */
.L_x_9:
[----:B------:R-:W-:-:S08]  /*0f90*/  NOP ;  /* 0x0000000000007918 */ /* 0x000fd00000000000 */
[----:B------:R-:W0:Y:S02]  /*0fa0*/  USETMAXREG.TRY_ALLOC.CTAPOOL UP0, 0xe8 ;  /* 0x000000e8000079c8 */ /* 0x000e240008000600 */
[----:B0-----:R-:W-:-:S13]  /*0fb0*/  PLOP3.LUT P0, PT, PT, PT, UP0, 0x80, 0x0 ;  /* 0x000000000000781c */ /* 0x001fda0003f0f008 */
[----:B------:R-:W-:Y:S05]  /*0fc0*/  @!P0 BRA `(.L_x_9) ;  /* 0xfffffffc00f08947 */ /* 0x000fea000383ffff */
[----:B------:R-:W-:Y:S01]  /*0fd0*/  ULDC.64 UR4, c[0x0][0x598] ;  /* 0x0001660000047ab9 */ /* 0x000fe20000000a00 */
[----:B------:R-:W-:Y:S01]  /*0fe0*/  ULDC.64 UR16, c[0x0][0x208] ;  /* 0x0000820000107ab9 */ /* 0x000fe20000000a00 */
[----:B------:R-:W-:-:S04]  /*0ff0*/  ISETP.NE.U32.AND P0, PT, RZ, UR4, PT ;  /* 0x00000004ff007c0c */ /* 0x000fc8000bf05070 */
[----:B------:R-:W-:-:S13]  /*1000*/  ISETP.NE.AND.EX P0, PT, RZ, UR5, PT, P0 ;  /* 0x00000005ff007c0c */ /* 0x000fda000bf05300 */
[----:B------:R-:W-:Y:S05]  /*1010*/  @!P0 BRA `(.L_x_12) ;  /* 0x00000000001c8947 */ /* 0x000fea0003800000 */
[----:B------:R-:W0:Y:S02]  /*1020*/  LDC.64 R8, c[0x0][0x598] ;  /* 0x00016600ff087b82 */ /* 0x000e240000000a00 */
[----:B0-----:R-:W2:Y:S02]  /*1030*/  LDG.E.64 R8, desc[UR16][R8.64] ;  /* 0x0000001008087981 */ /* 0x001ea4000c1e1b00 */
[----:B--2---:R-:W-:-:S04]  /*1040*/  ISETP.NE.U32.AND P0, PT, R8, RZ, PT ;  /* 0x000000ff0800720c */ /* 0x004fc80003f05070 */
[----:B------:R-:W-:-:S13]  /*1050*/  ISETP.NE.AND.EX P0, PT, R9, RZ, PT, P0 ;  /* 0x000000ff0900720c */ /* 0x000fda0003f05300 */
[----:B------:R-:W-:Y:S05]  /*1060*/  @!P0 BRA `(.L_x_12) ;  /* 0x0000000000088947 */ /* 0x000fea0003800000 */
[----:B------:R0:W5:Y:S01]  /*1070*/  LD.E R8, desc[UR16][R8.64] ;  /* 0x0000001008087980 */ /* 0x000162000c101900 */
[----:B------:R-:W-:Y:S05]  /*1080*/  BRA `(.L_x_13) ;  /* 0x0000000000207947 */ /* 0x000fea0003800000 */
.L_x_12:
[----:B------:R-:W-:Y:S02]  /*1090*/  ULDC.64 UR4, c[0x0][0x588] ;  /* 0x0001620000047ab9 */ /* 0x000fe40000000a00 */
[----:B------:R-:W-:-:S04]  /*10a0*/  ISETP.NE.U32.AND P0, PT, RZ, UR4, PT ;  /* 0x00000004ff007c0c */ /* 0x000fc8000bf05070 */
[----:B------:R-:W-:-:S13]  /*10b0*/  ISETP.NE.AND.EX P0, PT, RZ, UR5, PT, P0 ;  /* 0x00000005ff007c0c */ /* 0x000fda000bf05300 */
[----:B------:R-:W-:Y:S05]  /*10c0*/  @!P0 BRA `(.L_x_14) ;  /* 0x00000000000c8947 */ /* 0x000fea0003800000 */
[----:B------:R-:W0:Y:S02]  /*10d0*/  LDC.64 R8, c[0x0][0x588] ;  /* 0x00016200ff087b82 */ /* 0x000e240000000a00 */
[----:B0-----:R1:W5:Y:S01]  /*10e0*/  LDG.E R8, desc[UR16][R8.64] ;  /* 0x0000001008087981 */ /* 0x001362000c1e1900 */
[----:B------:R-:W-:Y:S05]  /*10f0*/  BRA `(.L_x_13) ;  /* 0x0000000000047947 */ /* 0x000fea0003800000 */
.L_x_14:
[----:B------:R-:W2:Y:S02]  /*1100*/  LDC R8, c[0x0][0x580] ;  /* 0x00016000ff087b82 */ /* 0x000ea40000000800 */
.L_x_13:
[----:B------:R-:W-:Y:S02]  /*1110*/  ULDC.64 UR4, c[0x0][0x5a0] ;  /* 0x0001680000047ab9 */ /* 0x000fe40000000a00 */
[----:B------:R-:W-:-:S04]  /*1120*/  ISETP.NE.U32.AND P0, PT, RZ, UR4, PT ;  /* 0x00000004ff007c0c */ /* 0x000fc8000bf05070 */
[----:B------:R-:W-:-:S13]  /*1130*/  ISETP.NE.AND.EX P0, PT, RZ, UR5, PT, P0 ;  /* 0x00000005ff007c0c */ /* 0x000fda000bf05300 */
[----:B------:R-:W-:Y:S05]  /*1140*/  @!P0 BRA `(.L_x_15) ;  /* 0x00000000001c8947 */ /* 0x000fea0003800000 */
[----:B------:R-:W3:Y:S02]  /*1150*/  LDC.64 R12, c[0x0][0x5a0] ;  /* 0x00016800ff0c7b82 */ /* 0x000ee40000000a00 */
[----:B---3--:R-:W3:Y:S02]  /*1160*/  LDG.E.64 R12, desc[UR16][R12.64] ;  /* 0x000000100c0c7981 */ /* 0x008ee4000c1e1b00 */
[----:B---3--:R-:W-:-:S04]  /*1170*/  ISETP.NE.U32.AND P0, PT, R12, RZ, PT ;  /* 0x000000ff0c00720c */ /* 0x008fc80003f05070 */
[----:B------:R-:W-:-:S13]  /*1180*/  ISETP.NE.AND.EX P0, PT, R13, RZ, PT, P0 ;  /* 0x000000ff0d00720c */ /* 0x000fda0003f05300 */
[----:B------:R-:W-:Y:S05]  /*1190*/  @!P0 BRA `(.L_x_15) ;  /* 0x0000000000088947 */ /* 0x000fea0003800000 */
[----:B01----:R0:W5:Y:S01]  /*11a0*/  LD.E R9, desc[UR16][R12.64] ;  /* 0x000000100c097980 */ /* 0x003162000c101900 */
[----:B------:R-:W-:Y:S05]  /*11b0*/  BRA `(.L_x_16) ;  /* 0x0000000000207947 */ /* 0x000fea0003800000 */
.L_x_15:
[----:B------:R-:W-:Y:S02]  /*11c0*/  ULDC.64 UR4, c[0x0][0x590] ;  /* 0x0001640000047ab9 */ /* 0x000fe40000000a00 */
[----:B------:R-:W-:-:S04]  /*11d0*/  ISETP.NE.U32.AND P0, PT, RZ, UR4, PT ;  /* 0x00000004ff007c0c */ /* 0x000fc8000bf05070 */
[----:B------:R-:W-:-:S13]  /*11e0*/  ISETP.NE.AND.EX P0, PT, RZ, UR5, PT, P0 ;  /* 0x00000005ff007c0c */ /* 0x000fda000bf05300 */
[----:B------:R-:W-:Y:S05]  /*11f0*/  @!P0 BRA `(.L_x_17) ;  /* 0x00000000000c8947 */ /* 0x000fea0003800000 */
[----:B------:R-:W0:Y:S02]  /*1200*/  LDC.64 R12, c[0x0][0x590] ;  /* 0x00016400ff0c7b82 */ /* 0x000e240000000a00 */
[----:B01----:R1:W5:Y:S01]  /*1210*/  LDG.E R9, desc[UR16][R12.64] ;  /* 0x000000100c097981 */ /* 0x003362000c1e1900 */
[----:B------:R-:W-:Y:S05]  /*1220*/  BRA `(.L_x_16) ;  /* 0x0000000000047947 */ /* 0x000fea0003800000 */
.L_x_17:
[----:B01----:R-:W3:Y:S02]  /*1230*/  LDC R9, c[0x0][0x584] ;  /* 0x00016100ff097b82 */ /* 0x003ee40000000800 */
.L_x_16:
[----:B------:R-:W-:-:S13]  /*1240*/  LOP3.LUT P0, RZ, R14, 0xff, RZ, 0xc0, !PT ;  /* 0x000000ff0eff7812 */ /* 0x000fda000780c0ff */
[----:B------:R-:W-:Y:S05]  /*1250*/  @!P0 EXIT ;  /* 0x000000000000894d */ /* 0x000fea0003800000 */
[----:B------:R-:W-:Y:S01]  /*1260*/  ULDC UR4, c[0x0][0x28c] ;  /* 0x0000a30000047ab9 */ /* 0x000fe20000000800 */
[----:B------:R-:W-:Y:S01]  /*1270*/  LOP3.LUT R144, R4, 0x1, RZ, 0xfc, !PT ;  /* 0x0000000104907812 */ /* 0x000fe200078efcff */
[----:B------:R-:W-:-:S04]  /*1280*/  UIADD3 UR4, UR4, 0x3f, URZ ;  /* 0x0000003f04047890 */ /* 0x000fc8000fffe03f */
[----:B------:R-:W-:-:S04]  /*1290*/  USHF.R.S32.HI UR5, URZ, 0x1f, UR4 ;  /* 0x0000001f3f057899 */ /* 0x000fc80008011404 */
[----:B------:R-:W-:-:S03]  /*12a0*/  ULEA.HI UR5, UR5, UR4, URZ, 0x6 ;  /* 0x0000000405057291 */ /* 0x000fc6000f8f303f */
[----:B------:R-:W-:Y:S01]  /*12b0*/  UMOV UR4, URZ ;  /* 0x0000003f00047c82 */ /* 0x000fe20008000000 */
[----:B------:R-:W-:-:S03]  /*12c0*/  USHF.R.S32.HI UR9, URZ, 0x6, UR5 ;  /* 0x000000063f097899 */ /* 0x000fc60008011405 */
[----:B------:R-:W-:-:S09]  /*12d0*/  UMOV UR5, URZ ;  /* 0x0000003f00057c82 */ /* 0x000fd20008000000 */
.L_x_172:
[----:B01----:R-:W-:Y:S01]  /*12e0*/  LOP3.LUT R12, R0, 0x80, RZ, 0xc0, !PT ;  /* 0x00000080000c7812 */ /* 0x003fe200078ec0ff */
[----:B------:R-:W0:Y:S01]  /*12f0*/  S2UR UR13, SR_CgaCtaId ;  /* 0x00000000000d79c3 */ /* 0x000e220000008800 */
[----:B------:R-:W-:Y:S01]  /*1300*/  UMOV UR12, 0x400 ;  /* 0x00000400000c7882 */ /* 0x000fe20000000000 */
[----:B------:R-:W-:Y:S01]  /*1310*/  UMOV UR6, URZ ;  /* 0x0000003f00067c82 */ /* 0x000fe20008000000 */
[----:B------:R-:W-:Y:S01]  /*1320*/  SHF.R.U32.HI R12, RZ, 0x7, R12 ;  /* 0x00000007ff0c7819 */ /* 0x000fe2000001160c */
[----:B------:R-:W-:Y:S01]  /*1330*/  UMOV UR7, URZ ;  /* 0x0000003f00077c82 */ /* 0x000fe20008000000 */
[----:B------:R-:W-:Y:S01]  /*1340*/  UMOV UR18, UR5 ;  /* 0x0000000500127c82 */ /* 0x000fe20008000000 */
[----:B------:R-:W-:Y:S02]  /*1350*/  CS2R R20, SRZ ;  /* 0x0000000000147805 */ /* 0x000fe4000001ff00 */
[----:B------:R-:W-:Y:S01]  /*1360*/  CS2R R18, SRZ ;  /* 0x0000000000127805 */ /* 0x000fe2000001ff00 */
[----:B------:R-:W1:Y:S01]  /*1370*/  LDC R13, c[0x0][0x28c] ;  /* 0x0000a300ff0d7b82 */ /* 0x000e620000000800 */
[----:B----4-:R-:W4:Y:S01]  /*1380*/  SHFL.IDX PT, R12, R12, RZ, 0x1f ;  /* 0x00001fff0c0c7589 */ /* 0x010f2200000e0000 */
[----:B------:R-:W-:-:S02]  /*1390*/  CS2R R22, SRZ ;  /* 0x0000000000167805 */ /* 0x000fc4000001ff00 */
[----:B------:R-:W-:Y:S02]  /*13a0*/  CS2R R88, SRZ ;  /* 0x0000000000587805 */ /* 0x000fe4000001ff00 */
[----:B------:R-:W-:Y:S02]  /*13b0*/  CS2R R90, SRZ ;  /* 0x00000000005a7805 */ /* 0x000fe4000001ff00 */
[----:B------:R-:W-:Y:S02]  /*13c0*/  CS2R R92, SRZ ;  /* 0x00000000005c7805 */ /* 0x000fe4000001ff00 */
[----:B------:R-:W-:Y:S02]  /*13d0*/  CS2R R94, SRZ ;  /* 0x00000000005e7805 */ /* 0x000fe4000001ff00 */
[----:B------:R-:W-:Y:S02]  /*13e0*/  CS2R R98, SRZ ;  /* 0x0000000000627805 */ /* 0x000fe4000001ff00 */
        /* <DEDUP_REMOVED lines=16> */
[----:B-1----:R-:W-:Y:S02]  /*14f0*/  ISETP.GE.AND P0, PT, R13, 0x1, PT ;  /* 0x000000010d00780c */ /* 0x002fe40003f06270 */
[----:B------:R-:W-:Y:S02]  /*1500*/  CS2R R130, SRZ ;  /* 0x0000000000827805 */ /* 0x000fe4000001ff00 */
[----:B----4-:R-:W-:-:S02]  /*1510*/  R2UR UR8, R12 ;  /* 0x000000000c0872ca */ /* 0x010fc400000e0000 */
[----:B------:R-:W-:Y:S02]  /*1520*/  CS2R R132, SRZ ;  /* 0x0000000000847805 */ /* 0x000fe4000001ff00 */
[----:B------:R-:W-:Y:S02]  /*1530*/  CS2R R134, SRZ ;  /* 0x0000000000867805 */ /* 0x000fe4000001ff00 */
[----:B------:R-:W-:Y:S02]  /*1540*/  CS2R R136, SRZ ;  /* 0x0000000000887805 */ /* 0x000fe4000001ff00 */
[----:B------:R-:W-:Y:S02]  /*1550*/  CS2R R138, SRZ ;  /* 0x00000000008a7805 */ /* 0x000fe4000001ff00 */
[----:B------:R-:W-:Y:S02]  /*1560*/  CS2R R140, SRZ ;  /* 0x00000000008c7805 */ /* 0x000fe4000001ff00 */
[----:B------:R-:W-:Y:S01]  /*1570*/  CS2R R142, SRZ ;  /* 0x00000000008e7805 */ /* 0x000fe2000001ff00 */
[----:B------:R-:W-:Y:S01]  /*1580*/  IMAD.MOV.U32 R145, RZ, RZ, RZ ;  /* 0x000000ffff917224 */ /* 0x000fe200078e00ff */
[----:B------:R-:W-:Y:S01]  /*1590*/  CS2R R56, SRZ ;  /* 0x0000000000387805 */ /* 0x000fe2000001ff00 */
[----:B------:R-:W-:Y:S01]  /*15a0*/  IMAD.MOV.U32 R147, RZ, RZ, RZ ;  /* 0x000000ffff937224 */ /* 0x000fe200078e00ff */
[----:B------:R-:W-:Y:S01]  /*15b0*/  CS2R R58, SRZ ;  /* 0x00000000003a7805 */ /* 0x000fe2000001ff00 */
[----:B------:R-:W-:Y:S01]  /*15c0*/  IMAD.U32 R16, RZ, RZ, UR4 ;  /* 0x00000004ff107e24 */ /* 0x000fe2000f8e00ff */
[----:B------:R-:W-:Y:S01]  /*15d0*/  CS2R R60, SRZ ;  /* 0x00000000003c7805 */ /* 0x000fe2000001ff00 */
[----:B------:R-:W-:Y:S01]  /*15e0*/  ULEA.HI UR10, UR8, UR8, URZ, 0x1 ;  /* 0x00000008080a7291 */ /* 0x000fe2000f8f083f */
[----:B------:R-:W-:-:S02]  /*15f0*/  CS2R R62, SRZ ;  /* 0x00000000003e7805 */ /* 0x000fc4000001ff00 */
[----:B------:R-:W-:Y:S02]  /*1600*/  CS2R R64, SRZ ;  /* 0x0000000000407805 */ /* 0x000fe4000001ff00 */
[----:B------:R-:W-:Y:S01]  /*1610*/  CS2R R66, SRZ ;  /* 0x0000000000427805 */ /* 0x000fe2000001ff00 */
[----:B------:R-:W-:Y:S01]  /*1620*/  ULOP3.LUT UR11, UR10, 0xffffe, URZ, 0xc0, !UPT ;  /* 0x000ffffe0a0b7892 */ /* 0x000fe2000f8ec03f */
[----:B------:R-:W-:Y:S01]  /*1630*/  CS2R R68, SRZ ;  /* 0x0000000000447805 */ /* 0x000fe2000001ff00 */
[----:B0-----:R-:W-:Y:S01]  /*1640*/  ULEA UR10, UR13, UR12, 0x18 ;  /* 0x0000000c0d0a7291 */ /* 0x001fe2000f8ec03f */
[----:B------:R-:W-:Y:S01]  /*1650*/  CS2R R70, SRZ ;  /* 0x0000000000467805 */ /* 0x000fe2000001ff00 */
[----:B------:R-:W-:Y:S01]  /*1660*/  UIADD3 UR11, UR8, -UR11, URZ ;  /* 0x8000000b080b7290 */ /* 0x000fe2000fffe03f */
[----:B------:R-:W-:Y:S02]  /*1670*/  CS2R R72, SRZ ;  /* 0x0000000000487805 */ /* 0x000fe4000001ff00 */
[----:B------:R-:W-:Y:S01]  /*1680*/  CS2R R74, SRZ ;  /* 0x00000000004a7805 */ /* 0x000fe2000001ff00 */
[----:B------:R-:W-:Y:S01]  /*1690*/  UMOV UR8, URZ ;  /* 0x0000003f00087c82 */ /* 0x000fe20008000000 */
[----:B------:R-:W-:Y:S01]  /*16a0*/  ULEA UR11, UR11, UR10, 0xc ;  /* 0x0000000a0b0b7291 */ /* 0x000fe2000f8e603f */
[----:B------:R-:W-:-:S02]  /*16b0*/  CS2R R76, SRZ ;  /* 0x00000000004c7805 */ /* 0x000fc4000001ff00 */
[----:B------:R-:W-:Y:S02]  /*16c0*/  CS2R R78, SRZ ;  /* 0x00000000004e7805 */ /* 0x000fe4000001ff00 */
[----:B------:R-:W-:Y:S01]  /*16d0*/  CS2R R80, SRZ ;  /* 0x0000000000507805 */ /* 0x000fe2000001ff00 */
[----:B------:R-:W-:Y:S01]  /*16e0*/  UIADD3 UR11, UR11, 0x180, URZ ;  /* 0x000001800b0b7890 */ /* 0x000fe2000fffe03f */
[----:B------:R-:W-:Y:S02]  /*16f0*/  CS2R R82, SRZ ;  /* 0x0000000000527805 */ /* 0x000fe4000001ff00 */
[----:B------:R-:W-:Y:S02]  /*1700*/  CS2R R84, SRZ ;  /* 0x0000000000547805 */ /* 0x000fe4000001ff00 */
[----:B------:R-:W-:Y:S01]  /*1710*/  CS2R R86, SRZ ;  /* 0x0000000000567805 */ /* 0x000fe2000001ff00 */
[----:B------:R-:W-:Y:S01]  /*1720*/  USHF.R.U32.HI UR11, URZ, 0x4, UR11 ;  /* 0x000000043f0b7899 */ /* 0x000fe2000801160b */
[----:B------:R-:W-:-:S02]  /*1730*/  CS2R R24, SRZ ;  /* 0x0000000000187805 */ /* 0x000fc4000001ff00 */
[----:B------:R-:W-:Y:S02]  /*1740*/  CS2R R26, SRZ ;  /* 0x00000000001a7805 */ /* 0x000fe4000001ff00 */
[----:B------:R-:W-:Y:S01]  /*1750*/  CS2R R28, SRZ ;  /* 0x00000000001c7805 */ /* 0x000fe2000001ff00 */
[----:B------:R-:W-:Y:S01]  /*1760*/  ULOP3.LUT UR11, UR11, 0x3fff, URZ, 0xc0, !UPT ;  /* 0x00003fff0b0b7892 */ /* 0x000fe2000f8ec03f */
        /* <DEDUP_REMOVED lines=12> */
[----:B------:R-:W-:Y:S01]  /*1830*/  CS2R R54, SRZ ;  /* 0x0000000000367805 */ /* 0x000fe2000001ff00 */
[----:B--23--:R-:W-:Y:S06]  /*1840*/  @!P0 BRA `(.L_x_18) ;  /* 0x0000000800588947 */ /* 0x00cfec0003800000 */
[----:B------:R-:W-:-:S13]  /*1850*/  ISETP.NE.AND P1, PT, R144, 0x3, PT ;  /* 0x000000039000780c */ /* 0x000fda0003f25270 */
[----:B------:R-:W-:Y:S05]  /*1860*/  @!P1 BRA `(.L_x_19) ;  /* 0x0000000000049947 */ /* 0x000fea0003800000 */
[----:B------:R-:W-:Y:S01]  /*1870*/  BPT.TRAP 0x1 ;  /* 0x000000040000795c */ /* 0x000fe20000300000 */
.L_x_19:
[----:B------:R-:W-:Y:S01]  /*1880*/  ULEA UR6, UR5, UR10, 0x3 ;  /* 0x0000000a05067291 */ /* 0x000fe2000f8e183f */
[----:B------:R-:W-:-:S05]  /*1890*/  IMAD.U32 R12, RZ, RZ, UR4 ;  /* 0x00000004ff0c7e24 */ /* 0x000fca000f8e00ff */
[----:B------:R-:W-:-:S04]  /*18a0*/  SHF.L.U32 R12, R12, 0x1f, RZ ;  /* 0x0000001f0c0c7819 */ /* 0x000fc800000006ff */
[----:B------:R0:W1:Y:S01]  /*18b0*/  SYNCS.PHASECHK.TRANS64.TRYWAIT P0, [UR6], R12 ;  /* 0x0000000cff0075a7 */ /* 0x0000620008000146 */
[----:B------:R-:W-:Y:S05]  /*18c0*/  @!P1 BRA `(.L_x_20) ;  /* 0x0000000000049947 */ /* 0x000fea0003800000 */
[----:B------:R-:W-:Y:S01]  /*18d0*/  BPT.TRAP 0x1 ;  /* 0x000000040000795c */ /* 0x000fe20000300000 */
.L_x_20:
[----:B-1----:R-:W-:Y:S05]  /*18e0*/  @P0 BRA `(.L_x_21) ;  /* 0x0000000000080947 */ /* 0x002fea0003800000 */
[----:B------:R-:W1:Y:S02]  /*18f0*/  SYNCS.PHASECHK.TRANS64.TRYWAIT P0, [UR6], R12 ;  /* 0x0000000cff0075a7 */ /* 0x000e640008000146 */
[----:B-1----:R-:W-:Y:S05]  /*1900*/  @!P0 BRA `(.L_x_22) ;  /* 0x0000008000d88947 */ /* 0x002fea0003800000 */
.L_x_21:
[----:B------:R-:W-:Y:S01]  /*1910*/  UIADD3 UR6, UR10, 0x2c180, URZ ;  /* 0x0002c1800a067890 */ /* 0x000fe2000fffe03f */
[----:B------:R-:W-:Y:S01]  /*1920*/  WARPGROUP.ARRIVE ;  /* 0x00000000000079c5 */ /* 0x000fe20000000000 */
[----:B------:R-:W-:Y:S01]  /*1930*/  ULOP3.LUT UR8, UR11, 0x10000, URZ, 0xfc, !UPT ;  /* 0x000100000b087892 */ /* 0x000fe2000f8efc3f */
[----:B------:R-:W-:Y:S01]  /*1940*/  CS2R R20, SRZ ;  /* 0x0000000000147805 */ /* 0x000fe2000001ff00 */
[----:B------:R-:W-:Y:S01]  /*1950*/  USHF.R.U32.HI UR6, URZ, 0x4, UR6 ;  /* 0x000000043f067899 */ /* 0x000fe20008011606 */
[----:B------:R-:W-:Y:S01]  /*1960*/  CS2R R18, SRZ ;  /* 0x0000000000127805 */ /* 0x000fe2000001ff00 */
[----:B------:R-:W-:Y:S01]  /*1970*/  ULEA UR8, UR5, UR8, 0xa ;  /* 0x0000000805087291 */ /* 0x000fe2000f8e503f */
[----:B------:R-:W-:Y:S01]  /*1980*/  CS2R R22, SRZ ;  /* 0x0000000000167805 */ /* 0x000fe2000001ff00 */
[----:B------:R-:W-:Y:S01]  /*1990*/  ULOP3.LUT UR6, UR6, 0x3fff, URZ, 0xc0, !UPT ;  /* 0x00003fff06067892 */ /* 0x000fe2000f8ec03f */
[----:B------:R-:W-:Y:S01]  /*19a0*/  CS2R R88, SRZ ;  /* 0x0000000000587805 */ /* 0x000fe2000001ff00 */
[----:B------:R-:W-:Y:S01]  /*19b0*/  UMOV UR13, 0x80000020 ;  /* 0x80000020000d7882 */ /* 0x000fe20000000000 */
[----:B------:R-:W-:Y:S01]  /*19c0*/  UMOV UR15, 0x80000020 ;  /* 0x80000020000f7882 */ /* 0x000fe20000000000 */
[----:B------:R-:W-:Y:S01]  /*19d0*/  ULOP3.LUT UR6, UR6, 0x10000, URZ, 0xfc, !UPT ;  /* 0x0001000006067892 */ /* 0x000fe2000f8efc3f */
[----:B------:R-:W-:Y:S01]  /*19e0*/  CS2R R90, SRZ ;  /* 0x00000000005a7805 */ /* 0x000fe2000001ff00 */
[----:B------:R-:W-:Y:S01]  /*19f0*/  UMOV UR12, UR8 ;  /* 0x00000008000c7c82 */ /* 0x000fe20008000000 */
[----:B------:R-:W-:Y:S01]  /*1a00*/  CS2R R92, SRZ ;  /* 0x00000000005c7805 */ /* 0x000fe2000001ff00 */
[----:B------:R-:W-:Y:S01]  /*1a10*/  ULEA UR7, UR5, UR6, 0x8 ;  /* 0x0000000605077291 */ /* 0x000fe2000f8e403f */
[----:B------:R-:W-:Y:S01]  /*1a20*/  CS2R R94, SRZ ;  /* 0x00000000005e7805 */ /* 0x000fe2000001ff00 */
[----:B------:R-:W-:Y:S01]  /*1a30*/  UIADD3 UR6, UR8, 0x200, URZ ;  /* 0x0000020008067890 */ /* 0x000fe2000fffe03f */
[----:B------:R-:W-:-:S02]  /*1a40*/  CS2R R98, SRZ ;  /* 0x0000000000627805 */ /* 0x000fc4000001ff00 */
[----:B------:R-:W-:Y:S02]  /*1a50*/  CS2R R96, SRZ ;  /* 0x0000000000607805 */ /* 0x000fe4000001ff00 */
[----:B------:R-:W-:Y:S02]  /*1a60*/  CS2R R100, SRZ ;  /* 0x0000000000647805 */ /* 0x000fe4000001ff00 */
[----:B------:R-:W-:Y:S01]  /*1a70*/  CS2R R102, SRZ ;  /* 0x0000000000667805 */ /* 0x000fe2000001ff00 */
[----:B------:R-:W-:Y:S01]  /*1a80*/  UMOV UR14, UR7 ;  /* 0x00000007000e7c82 */ /* 0x000fe20008000000 */
[----:B------:R-:W-:Y:S01]  /*1a90*/  CS2R R104, SRZ ;  /* 0x0000000000687805 */ /* 0x000fe2000001ff00 */
[----:B------:R-:W-:Y:S01]  /*1aa0*/  QGMMA.64x64x32.F32.E5M2.E5M2 R56, gdesc[UR12], RZ, !UPT ;  /* 0x00e000000c3879f3 */ /* 0x000fe2000c7038ff */
[----:B------:R-:W-:Y:S01]  /*1ab0*/  UMOV UR12, UR6 ;  /* 0x00000006000c7c82 */ /* 0x000fe20008000000 */
[----:B------:R-:W-:Y:S01]  /*1ac0*/  UMOV UR13, 0x80000020 ;  /* 0x80000020000d7882 */ /* 0x000fe20000000000 */
[----:B------:R-:W-:Y:S01]  /*1ad0*/  UMOV UR6, 0x2 ;  /* 0x0000000200067882 */ /* 0x000fe20000000000 */
[----:B------:R-:W-:Y:S01]  /*1ae0*/  QGMMA.64x64x32.F32.E5M2.E5M2 R24, gdesc[UR12], RZ, !UPT ;  /* 0x00e000000c1879f3 */ /* 0x000fe2000c7038ff */
[----:B------:R-:W-:Y:S01]  /*1af0*/  UIADD3 UR14, UR7, 0x2, URZ ;  /* 0x00000002070e7890 */ /* 0x000fe2000fffe03f */
[----:B------:R-:W-:Y:S01]  /*1b00*/  CS2R R106, SRZ ;  /* 0x00000000006a7805 */ /* 0x000fe2000001ff00 */
[----:B------:R-:W-:Y:S01]  /*1b10*/  UIADD3 UR12, UR8, 0x2, URZ ;  /* 0x00000002080c7890 */ /* 0x000fe2000fffe03f */
[----:B------:R-:W-:Y:S01]  /*1b20*/  CS2R R110, SRZ ;  /* 0x00000000006e7805 */ /* 0x000fe2000001ff00 */
[----:B------:R-:W-:Y:S01]  /*1b30*/  ULDC UR7, c[0x0][0x50c] ;  /* 0x0001430000077ab9 */ /* 0x000fe20000000800 */
[----:B------:R-:W-:Y:S01]  /*1b40*/  UIADD3 UR8, UR8, 0x202, URZ ;  /* 0x0000020208087890 */ /* 0x000fe2000fffe03f */
[----:B------:R-:W-:Y:S01]  /*1b50*/  CS2R R108, SRZ ;  /* 0x00000000006c7805 */ /* 0x000fe2000001ff00 */
[----:B------:R-:W-:Y:S01]  /*1b60*/  UISETP.NE.AND UP0, UPT, UR7, 0x2, UPT ;  /* 0x000000020700788c */ /* 0x000fe2000bf05270 */
[----:B------:R-:W-:Y:S01]  /*1b70*/  CS2R R112, SRZ ;  /* 0x0000000000707805 */ /* 0x000fe2000001ff00 */
[----:B------:R-:W-:Y:S01]  /*1b80*/  UMOV UR13, 0x80000020 ;  /* 0x80000020000d7882 */ /* 0x000fe20000000000 */
[----:B------:R-:W-:Y:S01]  /*1b90*/  UMOV UR15, 0x80000020 ;  /* 0x80000020000f7882 */ /* 0x000fe20000000000 */
[----:B------:R-:W-:Y:S01]  /*1ba0*/  USEL UR7, URZ, 0x1, UP0 ;  /* 0x000000013f077887 */ /* 0x000fe20008000000 */
[----:B------:R-:W-:-:S02]  /*1bb0*/  CS2R R114, SRZ ;  /* 0x0000000000727805 */ /* 0x000fc4000001ff00 */
[----:B------:R-:W-:Y:S02]  /*1bc0*/  CS2R R116, SRZ ;  /* 0x0000000000747805 */ /* 0x000fe4000001ff00 */
[----:B------:R-:W-:Y:S02]  /*1bd0*/  CS2R R118, SRZ ;  /* 0x0000000000767805 */ /* 0x000fe4000001ff00 */
[----:B------:R-:W-:Y:S02]  /*1be0*/  CS2R R120, SRZ ;  /* 0x0000000000787805 */ /* 0x000fe4000001ff00 */
[----:B------:R-:W-:Y:S02]  /*1bf0*/  CS2R R122, SRZ ;  /* 0x00000000007a7805 */ /* 0x000fe4000001ff00 */
[----:B------:R-:W-:Y:S02]  /*1c00*/  ISETP.NE.AND P0, PT, RZ, UR7, PT ;  /* 0x00000007ff007c0c */ /* 0x000fe4000bf05270 */
        /* <DEDUP_REMOVED lines=10> */
[----:B------:R-:W-:Y:S02]  /*1cb0*/  IMAD.MOV.U32 R145, RZ, RZ, RZ ;  /* 0x000000ffff917224 */ /* 0x000fe400078e00ff */
[----:B------:R-:W-:Y:S01]  /*1cc0*/  IMAD.MOV.U32 R147, RZ, RZ, RZ ;  /* 0x000000ffff937224 */ /* 0x000fe200078e00ff */
[----:B------:R-:W-:Y:S01]  /*1cd0*/  QGMMA.64x64x32.F32.E5M2.E5M2 R56, gdesc[UR12], R56 ;  /* 0x00e000000c3879f3 */ /* 0x000fe20008703838 */
[----:B------:R-:W-:Y:S01]  /*1ce0*/  UMOV UR12, UR8 ;  /* 0x00000008000c7c82 */ /* 0x000fe20008000000 */
[----:B------:R-:W-:-:S02]  /*1cf0*/  UMOV UR13, 0x80000020 ;  /* 0x80000020000d7882 */ /* 0x000fc40000000000 */
[----:B------:R-:W-:Y:S01]  /*1d00*/  QGMMA.64x64x32.F32.E5M2.E5M2 R24, gdesc[UR12], R24, gsb0 ;  /* 0x00e000000c1879f3 */ /* 0x000fe20008003818 */
[----:B------:R-:W-:Y:S05]  /*1d10*/  @!P0 BRA `(.L_x_23) ;  /* 0x0000000400088947 */ /* 0x000fea0003800000 */
[----:B------:R-:W-:Y:S02]  /*1d20*/  WARPGROUP.DEPBAR.LE gsb0, 0x0 ;  /* 0x00008000000079c5 */ /* 0x000fe40000010000 */
[----:B------:R-:W-:-:S01]  /*1d30*/  FADD R147, RZ, R56 ;  /* 0x00000038ff937221 */ /* 0x000fc20000000000 */
[----:B------:R-:W-:Y:S01]  /*1d40*/  FADD R142, RZ, R57 ;  /* 0x00000039ff8e7221 */ /* 0x000fe20000000000 */
        /* <DEDUP_REMOVED lines=62> */
[----:B------:R-:W-:-:S06]  /*2130*/  UMOV UR6, URZ ;  /* 0x0000003f00067c82 */ /* 0x000fcc0008000000 */
.L_x_23:
[----:B------:R-:W-:-:S04]  /*2140*/  UIADD3 UR18, UR5, 0x1, URZ ;  /* 0x0000000105127890 */ /* 0x000fc8000fffe03f */
[----:B------:R-:W-:-:S04]  /*2150*/  UISETP.NE.AND UP0, UPT, UR18, 0xb, UPT ;  /* 0x0000000b1200788c */ /* 0x000fc8000bf05270 */
[----:B------:R-:W-:Y:S02]  /*2160*/  USEL UR8, URZ, 0x1, UP0 ;  /* 0x000000013f087887 */ /* 0x000fe40008000000 */
[----:B------:R-:W-:Y:S02]  /*2170*/  USEL UR18, UR18, URZ, UP0 ;  /* 0x0000003f12127287 */ /* 0x000fe40008000000 */
[----:B------:R-:W-:-:S06]  /*2180*/  ULOP3.LUT UR8, UR4, UR8, URZ, 0x3c, !UPT ;  /* 0x0000000804087292 */ /* 0x000fcc000f8e3c3f */
[----:B------:R-:W-:Y:S01]  /*2190*/  IMAD.U32 R16, RZ, RZ, UR8 ;  /* 0x00000008ff107e24 */ /* 0x000fe2000f8e00ff */
[----:B------:R-:W-:-:S06]  /*21a0*/  UMOV UR8, 0x1 ;  /* 0x0000000100087882 */ /* 0x000fcc0000000000 */
.L_x_18:
[----:B------:R-:W-:-:S04]  /*21b0*/  UISETP.LT.AND UP0, UPT, UR9, 0x1, UPT ;  /* 0x000000010900788c */ /* 0x000fc8000bf01270 */
[----:B------:R-:W-:-:S04]  /*21c0*/  USEL UR12, UR9, 0x1, UP0 ;  /* 0x00000001090c7887 */ /* 0x000fc80008000000 */
[----:B------:R-:W-:-:S04]  /*21d0*/  UIADD3 UR12, UR9, -UR12, URZ ;  /* 0x8000000c090c7290 */ /* 0x000fc8000fffe03f */
[----:B------:R-:W-:-:S06]  /*21e0*/  UISETP.GE.AND UP0, UPT, UR12, 0x1, UPT ;  /* 0x000000010c00788c */ /* 0x000fcc000bf06270 */
[----:B------:R-:W-:-:S13]  /*21f0*/  PLOP3.LUT P0, PT, PT, PT, UP0, 0x80, 0x0 ;  /* 0x000000000000781c */ /* 0x000fda0003f0f008 */
[----:B------:R-:W-:Y:S05]  /*2200*/  @!P0 BRA `(.L_x_24) ;  /* 0x0000000800308947 */ /* 0x000fea0003800000 */
[----:B01----:R-:W-:Y:S01]  /*2210*/  IMAD.U32 R12, RZ, RZ, UR12 ;  /* 0x0000000cff0c7e24 */ /* 0x003fe2000f8e00ff */
[----:B------:R-:W-:Y:S01]  /*2220*/  ULDC UR20, c[0x0][0x50c] ;  /* 0x0001430000147ab9 */ /* 0x000fe20000000800 */
[----:B------:R-:W-:-:S07]  /*2230*/  IMAD.U32 R13, RZ, RZ, UR5 ;  /* 0x00000005ff0d7e24 */ /* 0x000fce000f8e00ff */
.L_x_32:
[----:B------:R-:W-:-:S13]  /*2240*/  ISETP.NE.AND P1, PT, R144, 0x3, PT ;  /* 0x000000039000780c */ /* 0x000fda0003f25270 */
[----:B------:R-:W-:Y:S05]  /*2250*/  @!P1 BRA `(.L_x_25) ;  /* 0x0000000000049947 */ /* 0x000fea0003800000 */
[----:B------:R-:W-:Y:S01]  /*2260*/  BPT.TRAP 0x1 ;  /* 0x000000040000795c */ /* 0x000fe20000300000 */
.L_x_25:
[----:B------:R-:W0:Y:S01]  /*2270*/  S2UR UR12, SR_CgaCtaId ;  /* 0x00000000000c79c3 */ /* 0x000e220000008800 */
[----:B------:R-:W-:Y:S01]  /*2280*/  UMOV UR10, 0x400 ;  /* 0x00000400000a7882 */ /* 0x000fe20000000000 */
[----:B------:R-:W-:Y:S01]  /*2290*/  SHF.L.U32 R14, R16, 0x1f, RZ ;  /* 0x0000001f100e7819 */ /* 0x000fe200000006ff */
[----:B0-----:R-:W-:-:S04]  /*22a0*/  ULEA UR10, UR12, UR10, 0x18 ;  /* 0x0000000a0c0a7291 */ /* 0x001fc8000f8ec03f */
[----:B------:R-:W-:-:S09]  /*22b0*/  ULEA UR12, UR18, UR10, 0x3 ;  /* 0x0000000a120c7291 */ /* 0x000fd2000f8e183f */
[----:B------:R0:W1:Y:S01]  /*22c0*/  SYNCS.PHASECHK.TRANS64.TRYWAIT P0, [UR12], R14 ;  /* 0x0000000eff0075a7 */ /* 0x000062000800014c */
[----:B------:R-:W-:Y:S05]  /*22d0*/  @!P1 BRA `(.L_x_26) ;  /* 0x0000000000049947 */ /* 0x000fea0003800000 */
[----:B------:R-:W-:Y:S01]  /*22e0*/  BPT.TRAP 0x1 ;  /* 0x000000040000795c */ /* 0x000fe20000300000 */
.L_x_26:
[----:B-1----:R-:W-:Y:S05]  /*22f0*/  @P0 BRA `(.L_x_27) ;  /* 0x0000000000080947 */ /* 0x002fea0003800000 */
[----:B------:R-:W1:Y:S02]  /*2300*/  SYNCS.PHASECHK.TRANS64.TRYWAIT P0, [UR12], R14 ;  /* 0x0000000eff0075a7 */ /* 0x000e64000800014c */
[----:B-1----:R-:W-:Y:S05]  /*2310*/  @!P0 BRA `(.L_x_28) ;  /* 0x00000078006c8947 */ /* 0x002fea0003800000 */
.L_x_27:
[----:B------:R-:W-:Y:S01]  /*2320*/  UIADD3 UR12, UR10, 0x2c180, URZ ;  /* 0x0002c1800a0c7890 */ /* 0x000fe2000fffe03f */
[----:B------:R-:W-:Y:S01]  /*2330*/  WARPGROUP.ARRIVE ;  /* 0x00000000000079c5 */ /* 0x000fe20000000000 */
[----:B------:R-:W-:Y:S02]  /*2340*/  UISETP.NE.AND UP0, UPT, UR7, URZ, UPT ;  /* 0x0000003f0700728c */ /* 0x000fe4000bf05270 */
[----:B------:R-:W-:Y:S02]  /*2350*/  USHF.R.U32.HI UR12, URZ, 0x4, UR12 ;  /* 0x000000043f0c7899 */ /* 0x000fe4000801160c */
[----:B------:R-:W-:Y:S02]  /*2360*/  USEL UR8, UR8, URZ, !UP0 ;  /* 0x0000003f08087287 */ /* 0x000fe4000c000000 */
[----:B------:R-:W-:Y:S02]  /*2370*/  ULOP3.LUT UR12, UR12, 0x3fff, URZ, 0xc0, !UPT ;  /* 0x00003fff0c0c7892 */ /* 0x000fe4000f8ec03f */
[----:B------:R-:W-:-:S02]  /*2380*/  ULOP3.LUT UR7, UR11, 0x10000, URZ, 0xfc, !UPT ;  /* 0x000100000b077892 */ /* 0x000fc4000f8efc3f */
[----:B------:R-:W-:Y:S02]  /*2390*/  ULOP3.LUT UR12, UR12, 0x10000, URZ, 0xfc, !UPT ;  /* 0x000100000c0c7892 */ /* 0x000fe4000f8efc3f */
[----:B------:R-:W-:Y:S02]  /*23a0*/  UISETP.NE.U32.AND UP0, UPT, UR8, URZ, UPT ;  /* 0x0000003f0800728c */ /* 0x000fe4000bf05070 */
[----:B------:R-:W-:Y:S02]  /*23b0*/  ULEA UR8, UR18, UR7, 0xa ;  /* 0x0000000712087291 */ /* 0x000fe4000f8e503f */
[----:B------:R-:W-:Y:S02]  /*23c0*/  ULEA UR7, UR18, UR12, 0x8 ;  /* 0x0000000c12077291 */ /* 0x000fe4000f8e403f */
[----:B------:R-:W-:Y:S01]  /*23d0*/  UIADD3 UR19, UR8, 0x200, URZ ;  /* 0x0000020008137890 */ /* 0x000fe2000fffe03f */
[----:B------:R-:W-:Y:S02]  /*23e0*/  UMOV UR13, 0x80000020 ;  /* 0x80000020000d7882 */ /* 0x000fe40000000000 */
[----:B------:R-:W-:Y:S01]  /*23f0*/  UMOV UR12, UR8 ;  /* 0x00000008000c7c82 */ /* 0x000fe20008000000 */
[----:B------:R-:W-:Y:S01]  /*2400*/  UMOV UR15, 0x80000020 ;  /* 0x80000020000f7882 */ /* 0x000fe20000000000 */
[----:B------:R-:W-:Y:S01]  /*2410*/  UMOV UR14, UR7 ;  /* 0x00000007000e7c82 */ /* 0x000fe20008000000 */
[----:B------:R-:W-:Y:S01]  /*2420*/  UIADD3 UR6, UR6, 0x2, URZ ;  /* 0x0000000206067890 */ /* 0x000fe2000fffe03f */
[----:B------:R-:W-:Y:S01]  /*2430*/  QGMMA.64x64x32.F32.E5M2.E5M2 R56, gdesc[UR12], R56, UP0 ;  /* 0x00e000000c3879f3 */ /* 0x000fe2000bf03838 */
[----:B------:R-:W-:Y:S01]  /*2440*/  UMOV UR12, UR19 ;  /* 0x00000013000c7c82 */ /* 0x000fe20008000000 */
[----:B------:R-:W-:-:S02]  /*2450*/  UMOV UR13, 0x80000020 ;  /* 0x80000020000d7882 */ /* 0x000fc40000000000 */
[----:B------:R-:W-:Y:S01]  /*2460*/  QGMMA.64x64x32.F32.E5M2.E5M2 R24, gdesc[UR12], R24, UP0 ;  /* 0x00e000000c1879f3 */ /* 0x000fe2000bf03818 */
[----:B------:R-:W-:Y:S02]  /*2470*/  UIADD3 UR12, UR8, 0x2, URZ ;  /* 0x00000002080c7890 */ /* 0x000fe4000fffe03f */
[----:B------:R-:W-:Y:S02]  /*2480*/  UIADD3 UR14, UR7, 0x2, URZ ;  /* 0x00000002070e7890 */ /* 0x000fe4000fffe03f */
[----:B------:R-:W-:Y:S01]  /*2490*/  UIADD3 UR8, UR8, 0x202, URZ ;  /* 0x0000020208087890 */ /* 0x000fe2000fffe03f */
[----:B------:R-:W-:Y:S01]  /*24a0*/  UMOV UR13, 0x80000020 ;  /* 0x80000020000d7882 */ /* 0x000fe20000000000 */
[----:B------:R-:W-:Y:S01]  /*24b0*/  UMOV UR15, 0x80000020 ;  /* 0x80000020000f7882 */ /* 0x000fe20000000000 */
[----:B------:R-:W-:-:S04]  /*24c0*/  UISETP.NE.AND UP0, UPT, UR6, UR20, UPT ;  /* 0x000000140600728c */ /* 0x000fc8000bf05270 */
[----:B------:R-:W-:-:S06]  /*24d0*/  USEL UR7, URZ, 0x1, UP0 ;  /* 0x000000013f077887 */ /* 0x000fcc0008000000 */
[----:B------:R-:W-:Y:S01]  /*24e0*/  ISETP.NE.AND P0, PT, RZ, UR7, PT ;  /* 0x00000007ff007c0c */ /* 0x000fe2000bf05270 */
[----:B------:R-:W-:Y:S01]  /*24f0*/  QGMMA.64x64x32.F32.E5M2.E5M2 R56, gdesc[UR12], R56 ;  /* 0x00e000000c3879f3 */ /* 0x000fe20008703838 */
[----:B------:R-:W-:Y:S01]  /*2500*/  UMOV UR12, UR8 ;  /* 0x00000008000c7c82 */ /* 0x000fe20008000000 */
[----:B------:R-:W-:Y:S02]  /*2510*/  UMOV UR13, 0x80000020 ;  /* 0x80000020000d7882 */ /* 0x000fe40000000000 */
[----:B------:R-:W-:Y:S03]  /*2520*/  QGMMA.64x64x32.F32.E5M2.E5M2 R24, gdesc[UR12], R24, gsb0 ;  /* 0x00e000000c1879f3 */ /* 0x000fe60008003818 */
[----:B------:R-:W-:-:S05]  /*2530*/  WARPGROUP.DEPBAR.LE gsb0, 0x1 ;  /* 0x00008000000079c5 */ /* 0x000fca0000010100 */
[----:B------:R-:W-:Y:S05]  /*2540*/  @!P0 BRA `(.L_x_29) ;  /* 0x0000000400088947 */ /* 0x000fea0003800000 */
[----:B------:R-:W-:Y:S02]  /*2550*/  WARPGROUP.DEPBAR.LE gsb0, 0x0 ;  /* 0x00008000000079c5 */ /* 0x000fe40000010000 */
[----:B------:R-:W-:-:S01]  /*2560*/  FADD R147, R56, R147 ;  /* 0x0000009338937221 */ /* 0x000fc20000000000 */
[----:B------:R-:W-:Y:S01]  /*2570*/  FADD R142, R57, R142 ;  /* 0x0000008e398e7221 */ /* 0x000fe20000000000 */
        /* <DEDUP_REMOVED lines=62> */
[----:B------:R-:W-:-:S06]  /*2960*/  UMOV UR6, URZ ;  /* 0x0000003f00067c82 */ /* 0x000fcc0008000000 */
.L_x_29:
[----:B------:R-:W-:Y:S05]  /*2970*/  @!P1 BRA `(.L_x_30) ;  /* 0x0000000000049947 */ /* 0x000fea0003800000 */
[----:B------:R-:W-:Y:S01]  /*2980*/  BPT.TRAP 0x1 ;  /* 0x000000040000795c */ /* 0x000fe20000300000 */
.L_x_30:
[----:B------:R-:W-:-:S13]  /*2990*/  ISETP.NE.AND P0, PT, R6, RZ, PT ;  /* 0x000000ff0600720c */ /* 0x000fda0003f05270 */
[----:B01----:R-:W-:-:S05]  /*29a0*/  @P0 LEA R14, R13, UR10, 0x3 ;  /* 0x0000000a0d0e0c11 */ /* 0x003fca000f8e18ff */
[----:B------:R-:W-:-:S05]  /*29b0*/  @P0 VIADD R14, R14, 0x58 ;  /* 0x000000580e0e0836 */ /* 0x000fca0000000000 */
[----:B------:R-:W-:-:S04]  /*29c0*/  @P0 PRMT R14, R5, 0x654, R14 ;  /* 0x00000654050e0816 */ /* 0x000fc8000000000e */
[----:B------:R0:W-:Y:S01]  /*29d0*/  @P0 SYNCS.ARRIVE.TRANS64.RED.A1T0 RZ, [R14+URZ], RZ ;  /* 0x000000ff0eff09a7 */ /* 0x0001e2000810043f */
[----:B------:R-:W-:-:S13]  /*29e0*/  ISETP.GT.U32.AND P0, PT, R4, 0x1, PT ;  /* 0x000000010400780c */ /* 0x000fda0003f04070 */
[----:B0-----:R-:W-:Y:S05]  /*29f0*/  @P0 BRA `(.L_x_31) ;  /* 0x0000000000040947 */ /* 0x001fea0003800000 */
[----:B------:R-:W-:Y:S01]  /*2a00*/  BPT.TRAP 0x1 ;  /* 0x000000040000795c */ /* 0x000fe20000300000 */
.L_x_31:
[----:B------:R-:W-:Y:S01]  /*2a10*/  UIADD3 UR18, UR18, 0x1, URZ ;  /* 0x0000000112127890 */ /* 0x000fe2000fffe03f */
[C---:B------:R-:W-:Y:S01]  /*2a20*/  ISETP.GT.AND P1, PT, R12.reuse, 0x1, PT ;  /* 0x000000010c00780c */ /* 0x040fe20003f24270 */
[----:B------:R-:W-:Y:S02]  /*2a30*/  VIADD R13, R13, 0x1 ;  /* 0x000000010d0d7836 */ /* 0x000fe40000000000 */
[----:B------:R-:W-:Y:S01]  /*2a40*/  UISETP.NE.AND UP0, UPT, UR18, 0xb, UPT ;  /* 0x0000000b1200788c */ /* 0x000fe2000bf05270 */
[----:B------:R-:W-:Y:S02]  /*2a50*/  VIADD R12, R12, 0xffffffff ;  /* 0xffffffff0c0c7836 */ /* 0x000fe40000000000 */
[C---:B------:R-:W-:Y:S01]  /*2a60*/  ISETP.NE.AND P0, PT, R13.reuse, 0xb, PT ;  /* 0x0000000b0d00780c */ /* 0x040fe20003f05270 */
[----:B------:R-:W-:Y:S02]  /*2a70*/  USEL UR8, URZ, 0x1, UP0 ;  /* 0x000000013f087887 */ /* 0x000fe40008000000 */
[----:B------:R-:W-:Y:S01]  /*2a80*/  USEL UR18, UR18, URZ, UP0 ;  /* 0x0000003f12127287 */ /* 0x000fe20008000000 */
[----:B------:R-:W-:-:S03]  /*2a90*/  SEL R13, R13, RZ, P0 ;  /* 0x000000ff0d0d7207 */ /* 0x000fc60000000000 */
[----:B------:R-:W-:Y:S01]  /*2aa0*/  LOP3.LUT R16, R16, UR8, RZ, 0x3c, !PT ;  /* 0x0000000810107c12 */ /* 0x000fe2000f8e3cff */
[----:B------:R-:W-:Y:S01]  /*2ab0*/  UMOV UR8, 0x1 ;  /* 0x0000000100087882 */ /* 0x000fe20000000000 */
[----:B------:R-:W-:Y:S06]  /*2ac0*/  @P1 BRA `(.L_x_32) ;  /* 0xfffffff400dc1947 */ /* 0x000fec000383ffff */
.L_x_24:
[----:B------:R-:W-:Y:S01]  /*2ad0*/  UISETP.NE.AND UP0, UPT, UR6, URZ, UPT ;  /* 0x0000003f0600728c */ /* 0x000fe2000bf05270 */
[----:B01----:R-:W0:Y:S03]  /*2ae0*/  LDC R12, c[0x0][0x28c] ;  /* 0x0000a300ff0c7b82 */ /* 0x003e260000000800 */
[----:B------:R-:W-:-:S06]  /*2af0*/  USEL UR6, URZ, 0x1, !UP0 ;  /* 0x000000013f067887 */ /* 0x000fcc000c000000 */
[----:B------:R-:W-:Y:S02]  /*2b00*/  ISETP.NE.AND P0, PT, RZ, UR6, PT ;  /* 0x00000006ff007c0c */ /* 0x000fe4000bf05270 */
[----:B0-----:R-:W-:-:S11]  /*2b10*/  ISETP.GE.AND P1, PT, R12, 0x1, PT ;  /* 0x000000010c00780c */ /* 0x001fd60003f26270 */
[----:B------:R-:W-:Y:S05]  /*2b20*/  @!P0 BRA `(.L_x_33) ;  /* 0x0000000400048947 */ /* 0x000fea0003800000 */
[----:B------:R-:W-:Y:S02]  /*2b30*/  WARPGROUP.DEPBAR.LE gsb0, 0x0 ;  /* 0x00008000000079c5 */ /* 0x000fe40000010000 */
[----:B------:R-:W-:Y:S01]  /*2b40*/  FADD R147, R56, R147 ;  /* 0x0000009338937221 */ /* 0x000fe20000000000 */
        /* <DEDUP_REMOVED lines=62> */
[----:B------:R-:W-:-:S07]  /*2f30*/  FADD R20, R20, R55 ;  /* 0x0000003714147221 */ /* 0x000fce0000000000 */
.L_x_33:
[----:B------:R-:W-:Y:S02]  /*2f40*/  WARPGROUP.DEPBAR.LE gsb0, 0x0 ;  /* 0x00008000000079c5 */ /* 0x000fe40000010000 */
[----:B------:R-:W-:Y:S05]  /*2f50*/  @!P1 BRA `(.L_x_34) ;  /* 0x0000000000549947 */ /* 0x000fea0003800000 */
[----:B------:R-:W-:-:S13]  /*2f60*/  ISETP.NE.AND P0, PT, R144, 0x3, PT ;  /* 0x000000039000780c */ /* 0x000fda0003f05270 */
[----:B------:R-:W-:Y:S05]  /*2f70*/  @!P0 BRA `(.L_x_35) ;  /* 0x0000000000048947 */ /* 0x000fea0003800000 */
[----:B------:R-:W-:Y:S01]  /*2f80*/  BPT.TRAP 0x1 ;  /* 0x000000040000795c */ /* 0x000fe20000300000 */
.L_x_35:
[----:B------:R-:W-:Y:S01]  /*2f90*/  ISETP.NE.AND P0, PT, R6, RZ, PT ;  /* 0x000000ff0600720c */ /* 0x000fe20003f05270 */
[----:B------:R-:W-:Y:S01]  /*2fa0*/  BSSY B0, `(.L_x_36) ;  /* 0x000000e000007945 */ /* 0x000fe20003800000 */
[----:B------:R-:W-:-:S11]  /*2fb0*/  ISETP.GT.U32.AND P1, PT, R4, 0x1, PT ;  /* 0x000000010400780c */ /* 0x000fd60003f24070 */
[----:B------:R-:W-:Y:S05]  /*2fc0*/  @!P0 BRA `(.L_x_37) ;  /* 0x00000000002c8947 */ /* 0x000fea0003800000 */
[----:B------:R-:W-:-:S04]  /*2fd0*/  UISETP.LT.AND UP0, UPT, UR9, 0x1, UPT ;  /* 0x000000010900788c */ /* 0x000fc8000bf01270 */
[----:B------:R-:W-:-:S04]  /*2fe0*/  USEL UR8, UR9, 0x1, UP0 ;  /* 0x0000000109087887 */ /* 0x000fc80008000000 */
[----:B------:R-:W-:-:S04]  /*2ff0*/  UIADD3 UR8, UR5, UR9, -UR8 ;  /* 0x0000000905087290 */ /* 0x000fc8000fffe808 */
[----:B------:R-:W-:-:S04]  /*3000*/  UIMAD.WIDE.U32 UR6, UR8, -0x45d1745d, URZ ;  /* 0xba2e8ba3080678a5 */ /* 0x000fc8000f8e003f */
[----:B------:R-:W-:-:S04]  /*3010*/  USHF.R.U32.HI UR6, URZ, 0x3, UR7 ;  /* 0x000000033f067899 */ /* 0x000fc80008011607 */
[----:B------:R-:W-:-:S04]  /*3020*/  UIMAD UR8, UR6, -0xb, UR8 ;  /* 0xfffffff5060878a4 */ /* 0x000fc8000f8e0208 */
[----:B------:R-:W-:-:S04]  /*3030*/  ULEA UR8, UR8, UR10, 0x3 ;  /* 0x0000000a08087291 */ /* 0x000fc8000f8e183f */
[----:B------:R-:W-:-:S06]  /*3040*/  UIADD3 UR8, UR8, 0x58, URZ ;  /* 0x0000005808087890 */ /* 0x000fcc000fffe03f */
[----:B------:R-:W-:-:S05]  /*3050*/  IMAD.U32 R12, RZ, RZ, UR8 ;  /* 0x00000008ff0c7e24 */ /* 0x000fca000f8e00ff */
[----:B------:R-:W-:-:S04]  /*3060*/  PRMT R12, R5, 0x654, R12 ;  /* 0x00000654050c7816 */ /* 0x000fc8000000000c */
[----:B------:R0:W-:Y:S03]  /*3070*/  SYNCS.ARRIVE.TRANS64.RED.A1T0 RZ, [R12+URZ], RZ ;  /* 0x000000ff0cff79a7 */ /* 0x0001e6000810043f */
.L_x_37:
[----:B------:R-:W-:Y:S05]  /*3080*/  BSYNC B0 ;  /* 0x0000000000007941 */ /* 0x000fea0003800000 */
.L_x_36:
[----:B------:R-:W-:Y:S05]  /*3090*/  @P1 BRA `(.L_x_34) ;  /* 0x0000000000041947 */ /* 0x000fea0003800000 */
[----:B------:R-:W-:Y:S01]  /*30a0*/  BPT.TRAP 0x1 ;  /* 0x000000040000795c */ /* 0x000fe20000300000 */
.L_x_34:
[----:B------:R-:W1:Y:S01]  /*30b0*/  LDC R16, c[0x0][0x288] ;  /* 0x0000a200ff107b82 */ /* 0x000e620000000800 */
[----:B------:R-:W-:Y:S01]  /*30c0*/  IMAD.SHL.U32 R33, R11, 0x40, RZ ;  /* 0x000000400b217824 */ /* 0x000fe200078e00ff */
[--C-:B0-----:R-:W-:Y:S01]  /*30d0*/  SHF.R.U32.HI R12, RZ, 0x2, R0.reuse ;  /* 0x00000002ff0c7819 */ /* 0x101fe20000011600 */
[----:B------:R-:W-:Y:S01]  /*30e0*/  UIADD3 UR5, UR9, UR5, URZ ;  /* 0x0000000509057290 */ /* 0x000fe2000fffe03f */
[----:B------:R-:W-:Y:S01]  /*30f0*/  LOP3.LUT R14, R0, 0x60, RZ, 0xc0, !PT ;  /* 0x00000060000e7812 */ /* 0x000fe200078ec0ff */
[----:B------:R-:W-:Y:S01]  /*3100*/  IMAD.SHL.U32 R34, R10, 0x100, RZ ;  /* 0x000001000a227824 */ /* 0x000fe200078e00ff */
[----:B------:R-:W-:Y:S01]  /*3110*/  SHF.R.U32.HI R15, RZ, 0x7, R0 ;  /* 0x00000007ff0f7819 */ /* 0x000fe20000011600 */
[----:B------:R-:W-:Y:S01]  /*3120*/  UISETP.GT.U32.AND UP0, UPT, UR5, 0xa, UPT ;  /* 0x0000000a0500788c */ /* 0x000fe2000bf04070 */
[----:B------:R-:W-:Y:S01]  /*3130*/  LOP3.LUT R13, R12, 0x7, RZ, 0xc0, !PT ;  /* 0x000000070c0d7812 */ /* 0x000fe200078ec0ff */
[C---:B------:R-:W-:Y:S01]  /*3140*/  IMAD.SHL.U32 R26, R0.reuse, 0x2, RZ ;  /* 0x00000002001a7824 */ /* 0x040fe200078e00ff */
[----:B------:R-:W-:Y:S01]  /*3150*/  SHF.R.U32.HI R14, RZ, 0x1, R14 ;  /* 0x00000001ff0e7819 */ /* 0x000fe2000001160e */
[----:B------:R-:W-:Y:S01]  /*3160*/  ULDC UR12, c[0x0][0x284] ;  /* 0x0000a100000c7ab9 */ /* 0x000fe20000000800 */
[----:B------:R-:W-:Y:S01]  /*3170*/  LOP3.LUT R12, R15, 0x1, RZ, 0xc0, !PT ;  /* 0x000000010f0c7812 */ /* 0x000fe200078ec0ff */
[----:B------:R-:W-:Y:S01]  /*3180*/  UISETP.LT.U32.AND UP0, UPT, UR9, 0xb, UP0 ;  /* 0x0000000b0900788c */ /* 0x000fe20008701070 */
[----:B------:R-:W-:Y:S01]  /*3190*/  IADD3 R17, RZ, -R14, -R13 ;  /* 0x8000000eff117210 */ /* 0x000fe20007ffe80d */
[----:B------:R-:W-:Y:S01]  /*31a0*/  UISETP.GE.U32.AND UP1, UPT, UR9, 0xb, UPT ;  /* 0x0000000b0900788c */ /* 0x000fe2000bf26070 */
[----:B------:R-:W-:Y:S01]  /*31b0*/  LOP3.LUT R15, R0, 0x3, RZ, 0xc0, !PT ;  /* 0x00000003000f7812 */ /* 0x000fe200078ec0ff */
[C---:B------:R-:W-:Y:S01]  /*31c0*/  IMAD.SHL.U32 R24, R12.reuse, 0x40, RZ ;  /* 0x000000400c187824 */ /* 0x040fe200078e00ff */
[----:B------:R-:W-:Y:S01]  /*31d0*/  SHF.R.S32.HI R29, RZ, 0x1f, R7 ;  /* 0x0000001fff1d7819 */ /* 0x000fe20000011407 */
[----:B------:R-:W-:Y:S01]  /*31e0*/  UIMAD.WIDE.U32 UR6, UR5, -0x45d1745d, URZ ;  /* 0xba2e8ba3050678a5 */ /* 0x000fe2000f8e003f */
[C---:B------:R-:W-:Y:S01]  /*31f0*/  LOP3.LUT R26, R33.reuse, 0x6, R26, 0xf8, !PT ;  /* 0x00000006211a7812 */ /* 0x040fe200078ef81a */
[----:B------:R-:W-:Y:S01]  /*3200*/  USEL UR8, URZ, 0x1, !UP0 ;  /* 0x000000013f087887 */ /* 0x000fe2000c000000 */
[----:B------:R-:W-:Y:S01]  /*3210*/  IMAD R17, R12, -0x40, R17 ;  /* 0xffffffc00c117824 */ /* 0x000fe200078e0211 */
[----:B------:R-:W-:Y:S01]  /*3220*/  ULDC.64 UR10, c[0x0][0x5d0] ;  /* 0x00017400000a7ab9 */ /* 0x000fe20000000a00 */
[----:B-1----:R-:W-:Y:S01]  /*3230*/  ISETP.GE.AND P0, PT, R33, R16, PT ;  /* 0x000000102100720c */ /* 0x002fe20003f06270 */
[----:B------:R-:W-:Y:S01]  /*3240*/  IMAD R12, R15, -0x2, R16 ;  /* 0xfffffffe0f0c7824 */ /* 0x000fe200078e0210 */
[----:B------:R-:W-:Y:S01]  /*3250*/  SHF.R.S32.HI R27, RZ, 0x1f, R26 ;  /* 0x0000001fff1b7819 */ /* 0x000fe2000001141a */
[----:B------:R-:W-:Y:S01]  /*3260*/  IMAD R16, R29, UR10, RZ ;  /* 0x0000000a1d107c24 */ /* 0x000fe2000f8e02ff */
[----:B------:R-:W-:Y:S01]  /*3270*/  ISETP.GE.OR P0, PT, R34, UR12, P0 ;  /* 0x0000000c22007c0c */ /* 0x000fe20008706670 */
[----:B------:R-:W-:Y:S01]  /*3280*/  USHF.R.U32.HI UR6, URZ, 0x3, UR7 ;  /* 0x000000033f067899 */ /* 0x000fe20008011607 */
[----:B------:R-:W-:Y:S01]  /*3290*/  LOP3.LUT R35, R24, 0x40, R13, 0xe2, !PT ;  /* 0x0000004018237812 */ /* 0x000fe200078ee20d */
[----:B------:R-:W-:Y:S01]  /*32a0*/  ULOP3.LUT UR4, UR4, UR8, URZ, 0x3c, !UPT ;  /* 0x0000000804047292 */ /* 0x000fe2000f8e3c3f */
[----:B------:R-:W-:Y:S01]  /*32b0*/  IMAD.WIDE R24, R10, 0x100, RZ ;  /* 0x000001000a187825 */ /* 0x000fe200078e02ff */
[----:B------:R-:W-:Y:S01]  /*32c0*/  UIMAD UR5, UR6, -0xb, UR5 ;  /* 0xfffffff5060578a4 */ /* 0x000fe2000f8e0205 */
[----:B------:R-:W-:Y:S01]  /*32d0*/  IADD3 R34, -R34, UR12, R17 ;  /* 0x0000000c22227c10 */ /* 0x000fe2000fffe111 */
[----:B------:R-:W-:Y:S01]  /*32e0*/  @UP1 ULOP3.LUT UR4, UR4, 0x1, UR6, 0x78, !UPT ;  /* 0x0000000104041892 */ /* 0x000fe2000f8e7806 */
[C---:B------:R-:W-:Y:S01]  /*32f0*/  IMAD R13, R7.reuse, UR11, R16 ;  /* 0x0000000b070d7c24 */ /* 0x040fe2000f8e0210 */
[----:B------:R-:W-:Y:S01]  /*3300*/  LOP3.LUT R35, R24, R35, R14, 0xfe, !PT ;  /* 0x0000002318237212 */ /* 0x000fe200078efe0e */
[----:B------:R-:W-:-:S04]  /*3310*/  IMAD.WIDE.U32 R10, R7, UR10, R26 ;  /* 0x0000000a070a7c25 */ /* 0x000fc8000f8e001a */
[----:B------:R-:W-:Y:S02]  /*3320*/  IMAD.IADD R11, R11, 0x1, R13 ;  /* 0x000000010b0b7824 */ /* 0x000fe400078e020d */
[----:B------:R-:W-:Y:S02]  /*3330*/  IMAD.IADD R33, R12, 0x1, -R33 ;  /* 0x000000010c217824 */ /* 0x000fe400078e0a21 */
[----:B------:R-:W-:Y:S01]  /*3340*/  IMAD.MOV.U32 R32, RZ, RZ, -0x1 ;  /* 0xffffffffff207424 */ /* 0x000fe200078e00ff */
[----:B------:R-:W-:Y:S06]  /*3350*/  @P0 BRA `(.L_x_38) ;  /* 0x0000004800040947 */ /* 0x000fec0003800000 */
[----:B------:R-:W0:Y:S01]  /*3360*/  LDC.64 R30, c[0x0][0x5c8] ;  /* 0x00017200ff1e7b82 */ /* 0x000e220000000a00 */
[----:B------:R-:W-:Y:S01]  /*3370*/  ULDC.64 UR6, c[0x0][0x5c0] ;  /* 0x0001700000067ab9 */ /* 0x000fe20000000a00 */
[----:B------:R-:W-:Y:S01]  /*3380*/  BSSY B0, `(.L_x_38) ;  /* 0x000047e000007945 */ /* 0x000fe20003800000 */
[-C--:B0-----:R-:W-:Y:S02]  /*3390*/  IMAD R12, R25, R30.reuse, RZ ;  /* 0x0000001e190c7224 */ /* 0x081fe400078e02ff */
[----:B------:R-:W-:-:S04]  /*33a0*/  IMAD.WIDE.U32 R10, R35, R30, R10 ;  /* 0x0000001e230a7225 */ /* 0x000fc800078e000a */
[----:B------:R-:W-:Y:S01]  /*33b0*/  IMAD R15, R35, R31, R12 ;  /* 0x0000001f230f7224 */ /* 0x000fe200078e020c */
[----:B------:R-:W-:Y:S01]  /*33c0*/  IADD3 R16, P4, R10, UR6, RZ ;  /* 0x000000060a107c10 */ /* 0x000fe2000ff9e0ff */
[C---:B------:R-:W-:Y:S01]  /*33d0*/  IMAD.SHL.U32 R13, R30.reuse, 0x80, RZ ;  /* 0x000000801e0d7824 */ /* 0x040fe200078e00ff */
[C---:B------:R-:W-:Y:S01]  /*33e0*/  LEA R28, P2, R30.reuse, R10, 0x3 ;  /* 0x0000000a1e1c7211 */ /* 0x040fe200078418ff */
[----:B------:R-:W-:Y:S01]  /*33f0*/  IMAD.IADD R36, R11, 0x1, R15 ;  /* 0x000000010b247824 */ /* 0x000fe200078e020f */
[----:B------:R-:W-:Y:S02]  /*3400*/  SHF.L.U64.HI R11, R30, 0x7, R31 ;  /* 0x000000071e0b7819 */ /* 0x000fe4000001021f */
[----:B------:R-:W-:Y:S02]  /*3410*/  IADD3 R12, P1, P0, R10, UR6, R13 ;  /* 0x000000060a0c7c10 */ /* 0x000fe4000f83e00d */
[----:B------:R-:W-:Y:S02]  /*3420*/  IADD3.X R17, R36, UR7, RZ, P4, !PT ;  /* 0x0000000724117c10 */ /* 0x000fe4000a7fe4ff */
[----:B---3-5:R-:W-:-:S02]  /*3430*/  FSETP.NEU.AND P4, PT, R9, RZ, PT ;  /* 0x000000ff0900720b */ /* 0x028fc40003f8d000 */
[----:B------:R-:W-:Y:S02]  /*3440*/  LEA.HI.X R30, R30, R36, R31, 0x3, P2 ;  /* 0x000000241e1e7211 */ /* 0x000fe400010f1c1f */
[C---:B------:R-:W-:Y:S02]  /*3450*/  IADD3 R14, P2, R28.reuse, UR6, RZ ;  /* 0x000000061c0e7c10 */ /* 0x040fe4000ff5e0ff */
[----:B------:R-:W-:Y:S02]  /*3460*/  IADD3 R10, P5, P6, R28, UR6, R13 ;  /* 0x000000061c0a7c10 */ /* 0x000fe4000febe00d */
[--C-:B------:R-:W-:Y:S02]  /*3470*/  IADD3.X R13, R36, UR7, R11.reuse, P1, P0 ;  /* 0x00000007240d7c10 */ /* 0x100fe40008fe040b */
[C---:B------:R-:W-:Y:S02]  /*3480*/  IADD3.X R15, R30.reuse, UR7, RZ, P2, !PT ;  /* 0x000000071e0f7c10 */ /* 0x040fe400097fe4ff */
[----:B------:R-:W-:Y:S01]  /*3490*/  IADD3.X R11, R30, UR7, R11, P5, P6 ;  /* 0x000000071e0b7c10 */ /* 0x000fe2000afec40b */
[----:B------:R-:W-:Y:S06]  /*34a0*/  @!P4 BRA `(.L_x_39) ;  /* 0x00000034009cc947 */ /* 0x000fec0003800000 */
[----:B------:R-:W-:Y:S01]  /*34b0*/  ULDC.64 UR6, c[0x0][0x5b8] ;  /* 0x00016e0000067ab9 */ /* 0x000fe20000000a00 */
[----:B------:R-:W-:Y:S01]  /*34c0*/  ISETP.GE.AND P0, PT, R34, 0x1, PT ;  /* 0x000000012200780c */ /* 0x000fe20003f06270 */
[----:B------:R-:W-:Y:S01]  /*34d0*/  IMAD R28, R29, UR6, RZ ;  /* 0x000000061d1c7c24 */ /* 0x000fe2000f8e02ff */
[----:B------:R-:W-:Y:S01]  /*34e0*/  ULDC.64 UR10, c[0x0][0x5a8] ;  /* 0x00016a00000a7ab9 */ /* 0x000fe20000000a00 */
[----:B------:R-:W-:Y:S01]  /*34f0*/  IMAD.WIDE.U32 R26, R7, UR6, R26 ;  /* 0x00000006071a7c25 */ /* 0x000fe2000f8e001a */
[----:B------:R-:W-:Y:S01]  /*3500*/  ISETP.LT.OR P4, PT, R33, 0x1, !P0 ;  /* 0x000000012100780c */ /* 0x000fe20004781670 */
[----:B------:R-:W-:Y:S02]  /*3510*/  BSSY B1, `(.L_x_40) ;  /* 0x000000c000017945 */ /* 0x000fe40003800000 */
[----:B------:R-:W-:Y:S01]  /*3520*/  IMAD R7, R7, UR7, R28 ;  /* 0x0000000707077c24 */ /* 0x000fe2000f8e021c */
[----:B------:R-:W-:Y:S02]  /*3530*/  ULDC.64 UR6, c[0x0][0x5b0] ;  /* 0x00016c0000067ab9 */ /* 0x000fe40000000a00 */
[----:B------:R-:W-:-:S02]  /*3540*/  IMAD R30, R25, UR6, RZ ;  /* 0x00000006191e7c24 */ /* 0x000fc4000f8e02ff */
[----:B------:R-:W-:Y:S02]  /*3550*/  IMAD.IADD R27, R27, 0x1, R7 ;  /* 0x000000011b1b7824 */ /* 0x000fe400078e0207 */
[C---:B------:R-:W-:Y:S02]  /*3560*/  IMAD R7, R35.reuse, UR7, R30 ;  /* 0x0000000723077c24 */ /* 0x040fe4000f8e021e */
[----:B------:R-:W-:-:S03]  /*3570*/  IMAD.WIDE.U32 R28, R35, UR6, R26 ;  /* 0x00000006231c7c25 */ /* 0x000fc6000f8e001a */
[----:B------:R-:W-:-:S04]  /*3580*/  IADD3 R28, P1, R28, UR10, RZ ;  /* 0x0000000a1c1c7c10 */ /* 0x000fc8000ff3e0ff */
[--C-:B------:R-:W-:Y:S02]  /*3590*/  IADD3.X R29, R29, UR11, R7.reuse, P1, !PT ;  /* 0x0000000b1d1d7c10 */ /* 0x100fe40008ffe407 */
[----:B------:R-:W-:Y:S01]  /*35a0*/  PRMT R7, RZ, 0x7610, R7 ;  /* 0x00007610ff077816 */ /* 0x000fe20000000007 */
[----:B------:R-:W-:Y:S06]  /*35b0*/  @P4 BRA `(.L_x_41) ;  /* 0x0000000000044947 */ /* 0x000fec0003800000 */
[----:B------:R0:W5:Y:S02]  /*35c0*/  LDG.E.U8 R7, desc[UR16][R28.64] ;  /* 0x000000101c077981 */ /* 0x000164000c1e1100 */
.L_x_41:
[----:B------:R-:W-:Y:S05]  /*35d0*/  BSYNC B1 ;  /* 0x0000000000017941 */ /* 0x000fea0003800000 */
.L_x_40:
[----:B-----5:R-:W-:Y:S01]  /*35e0*/  LOP3.LUT R7, R7, 0xff, RZ, 0xc0, !PT ;  /* 0x000000ff07077812 */ /* 0x020fe200078ec0ff */
[----:B------:R-:W-:Y:S01]  /*35f0*/  BSSY B1, `(.L_x_42) ;  /* 0x000000b000017945 */ /* 0x000fe20003800000 */
[----:B------:R-:W-:Y:S02]  /*3600*/  ISETP.LT.OR P2, PT, R33, 0x2, !P0 ;  /* 0x000000022100780c */ /* 0x000fe40004741670 */
[----:B------:R-:W-:-:S05]  /*3610*/  F2FP.F16.E5M2.UNPACK_B R7, R7 ;  /* 0x00000007ff07723e */ /* 0x000fca00020004ff */
[----:B------:R-:W-:Y:S01]  /*3620*/  HADD2.F32 R30, -RZ, R7.H0_H0 ;  /* 0x20000007ff1e7230 */ /* 0x000fe20000004100 */
[----:B------:R-:W-:-:S04]  /*3630*/  PRMT R7, RZ, 0x7610, R7 ;  /* 0x00007610ff077816 */ /* 0x000fc80000000007 */
[----:B------:R-:W-:-:S04]  /*3640*/  FMUL R30, R30, R9 ;  /* 0x000000091e1e7220 */ /* 0x000fc80000400000 */
[----:B--2---:R-:W-:-:S05]  /*3650*/  FFMA R30, R147, R8, R30 ;  /* 0x00000008931e7223 */ /* 0x004fca000000001e */
[----:B------:R-:W-:-:S05]  /*3660*/  F2FP.SATFINITE.E5M2.F32.PACK_AB_MERGE_C R31, RZ, R30, RZ ;  /* 0x0000001eff1f723e */ /* 0x000fca00048060ff */
[----:B------:R1:W-:Y:S01]  /*3670*/  @!P4 STG.E.U8 desc[UR16][R16.64], R31 ;  /* 0x0000001f1000c986 */ /* 0x0003e2000c101110 */
[----:B------:R-:W-:Y:S05]  /*3680*/  @P2 BRA `(.L_x_43) ;  /* 0x0000000000042947 */ /* 0x000fea0003800000 */
[----:B------:R2:W5:Y:S02]  /*3690*/  LDG.E.U8 R7, desc[UR16][R28.64+0x1] ;  /* 0x000001101c077981 */ /* 0x000564000c1e1100 */
.L_x_43:
[----:B------:R-:W-:Y:S05]  /*36a0*/  BSYNC B1 ;  /* 0x0000000000017941 */ /* 0x000fea0003800000 */
.L_x_42:
[----:B-----5:R-:W-:Y:S01]  /*36b0*/  LOP3.LUT R7, R7, 0xff, RZ, 0xc0, !PT ;  /* 0x000000ff07077812 */ /* 0x020fe200078ec0ff */
[----:B------:R-:W-:Y:S01]  /*36c0*/  BSSY B1, `(.L_x_44) ;  /* 0x0000013000017945 */ /* 0x000fe20003800000 */
[----:B------:R-:W-:Y:S02]  /*36d0*/  IADD3 R37, P1, R35, 0x8, RZ ;  /* 0x0000000823257810 */ /* 0x000fe40007f3e0ff */
[----:B------:R-:W-:-:S03]  /*36e0*/  F2FP.F16.E5M2.UNPACK_B R7, R7 ;  /* 0x00000007ff07723e */ /* 0x000fc600020004ff */
[----:B-1----:R-:W-:Y:S01]  /*36f0*/  IMAD.X R31, RZ, RZ, R25, P1 ;  /* 0x000000ffff1f7224 */ /* 0x002fe200008e0619 */
[----:B------:R-:W-:Y:S01]  /*3700*/  ISETP.GE.AND P1, PT, R34, 0x9, PT ;  /* 0x000000092200780c */ /* 0x000fe20003f26270 */
[----:B------:R-:W-:Y:S02]  /*3710*/  HADD2.F32 R30, -RZ, R7.H0_H0 ;  /* 0x20000007ff1e7230 */ /* 0x000fe40000004100 */
[----:B------:R-:W-:Y:S01]  /*3720*/  IMAD R36, R31, UR6, RZ ;  /* 0x000000061f247c24 */ /* 0x000fe2000f8e02ff */
[----:B------:R-:W-:Y:S02]  /*3730*/  ISETP.LT.OR P5, PT, R33, 0x1, !P1 ;  /* 0x000000012100780c */ /* 0x000fe40004fa1670 */
[----:B------:R-:W-:Y:S01]  /*3740*/  FMUL R7, R30, R9 ;  /* 0x000000091e077220 */ /* 0x000fe20000400000 */
[----:B------:R-:W-:-:S04]  /*3750*/  IMAD.WIDE.U32 R30, R37, UR6, R26 ;  /* 0x00000006251e7c25 */ /* 0x000fc8000f8e001a */
[----:B------:R-:W-:Y:S01]  /*3760*/  FFMA R7, R142, R8, R7 ;  /* 0x000000088e077223 */ /* 0x000fe20000000007 */
[----:B------:R-:W-:Y:S01]  /*3770*/  IMAD R37, R37, UR7, R36 ;  /* 0x0000000725257c24 */ /* 0x000fe2000f8e0224 */
[----:B------:R-:W-:-:S03]  /*3780*/  IADD3 R30, P4, R30, UR10, RZ ;  /* 0x0000000a1e1e7c10 */ /* 0x000fc6000ff9e0ff */
[----:B------:R-:W-:Y:S02]  /*3790*/  F2FP.SATFINITE.E5M2.F32.PACK_AB_MERGE_C R39, RZ, R7, RZ ;  /* 0x00000007ff27723e */ /* 0x000fe400048060ff */
[----:B------:R-:W-:Y:S02]  /*37a0*/  IADD3.X R31, R31, UR11, R37, P4, !PT ;  /* 0x0000000b1f1f7c10 */ /* 0x000fe4000a7fe425 */
[----:B------:R-:W-:Y:S01]  /*37b0*/  PRMT R7, RZ, 0x7610, R7 ;  /* 0x00007610ff077816 */ /* 0x000fe20000000007 */
[----:B------:R1:W-:Y:S01]  /*37c0*/  @!P2 STG.E.U8 desc[UR16][R16.64+0x1], R39 ;  /* 0x000001271000a986 */ /* 0x0003e2000c101110 */
[----:B------:R-:W-:Y:S05]  /*37d0*/  @P5 BRA `(.L_x_45) ;  /* 0x0000000000045947 */ /* 0x000fea0003800000 */
[----:B------:R3:W5:Y:S02]  /*37e0*/  LDG.E.U8 R7, desc[UR16][R30.64] ;  /* 0x000000101e077981 */ /* 0x000764000c1e1100 */
.L_x_45:
[----:B------:R-:W-:Y:S05]  /*37f0*/  BSYNC B1 ;  /* 0x0000000000017941 */ /* 0x000fea0003800000 */
.L_x_44:
[----:B-----5:R-:W-:Y:S01]  /*3800*/  LOP3.LUT R7, R7, 0xff, RZ, 0xc0, !PT ;  /* 0x000000ff07077812 */ /* 0x020fe200078ec0ff */
[----:B------:R-:W-:Y:S01]  /*3810*/  BSSY B1, `(.L_x_46) ;  /* 0x000000b000017945 */ /* 0x000fe20003800000 */
[----:B------:R-:W-:Y:S02]  /*3820*/  ISETP.LT.OR P2, PT, R33, 0x2, !P1 ;  /* 0x000000022100780c */ /* 0x000fe40004f41670 */
[----:B------:R-:W-:-:S05]  /*3830*/  F2FP.F16.E5M2.UNPACK_B R7, R7 ;  /* 0x00000007ff07723e */ /* 0x000fca00020004ff */
[----:B------:R-:W-:Y:S01]  /*3840*/  HADD2.F32 R36, -RZ, R7.H0_H0 ;  /* 0x20000007ff247230 */ /* 0x000fe20000004100 */
[----:B------:R-:W-:-:S04]  /*3850*/  PRMT R7, RZ, 0x7610, R7 ;  /* 0x00007610ff077816 */ /* 0x000fc80000000007 */
[----:B------:R-:W-:-:S04]  /*3860*/  FMUL R36, R36, R9 ;  /* 0x0000000924247220 */ /* 0x000fc80000400000 */
[----:B------:R-:W-:-:S05]  /*3870*/  FFMA R36, R145, R8, R36 ;  /* 0x0000000891247223 */ /* 0x000fca0000000024 */
[----:B------:R-:W-:-:S05]  /*3880*/  F2FP.SATFINITE.E5M2.F32.PACK_AB_MERGE_C R37, RZ, R36, RZ ;  /* 0x00000024ff25723e */ /* 0x000fca00048060ff */
[----:B------:R4:W-:Y:S01]  /*3890*/  @!P5 STG.E.U8 desc[UR16][R14.64], R37 ;  /* 0x000000250e00d986 */ /* 0x0009e2000c101110 */
[----:B------:R-:W-:Y:S05]  /*38a0*/  @P2 BRA `(.L_x_47) ;  /* 0x0000000000042947 */ /* 0x000fea0003800000 */
[----:B------:R0:W5:Y:S02]  /*38b0*/  LDG.E.U8 R7, desc[UR16][R30.64+0x1] ;  /* 0x000001101e077981 */ /* 0x000164000c1e1100 */
.L_x_47:
[----:B------:R-:W-:Y:S05]  /*38c0*/  BSYNC B1 ;  /* 0x0000000000017941 */ /* 0x000fea0003800000 */
.L_x_46:
[----:B-----5:R-:W-:Y:S01]  /*38d0*/  LOP3.LUT R7, R7, 0xff, RZ, 0xc0, !PT ;  /* 0x000000ff07077812 */ /* 0x020fe200078ec0ff */
[----:B------:R-:W-:Y:S01]  /*38e0*/  BSSY B1, `(.L_x_48) ;  /* 0x000000b000017945 */ /* 0x000fe20003800000 */
[----:B------:R-:W-:Y:S02]  /*38f0*/  ISETP.LT.OR P4, PT, R33, 0x9, !P0 ;  /* 0x000000092100780c */ /* 0x000fe40004781670 */
[----:B------:R-:W-:-:S05]  /*3900*/  F2FP.F16.E5M2.UNPACK_B R7, R7 ;  /* 0x00000007ff07723e */ /* 0x000fca00020004ff */
[----:B------:R-:W-:-:S05]  /*3910*/  HADD2.F32 R36, -RZ, R7.H0_H0 ;  /* 0x20000007ff247230 */ /* 0x000fca0000004100 */
[----:B------:R-:W-:-:S04]  /*3920*/  FMUL R7, R36, R9 ;  /* 0x0000000924077220 */ /* 0x000fc80000400000 */
[----:B------:R-:W-:-:S05]  /*3930*/  FFMA R7, R140, R8, R7 ;  /* 0x000000088c077223 */ /* 0x000fca0000000007 */
[----:B----4-:R-:W-:Y:S02]  /*3940*/  F2FP.SATFINITE.E5M2.F32.PACK_AB_MERGE_C R37, RZ, R7, RZ ;  /* 0x00000007ff25723e */ /* 0x010fe400048060ff */
[----:B------:R-:W-:-:S03]  /*3950*/  PRMT R7, RZ, 0x7610, R7 ;  /* 0x00007610ff077816 */ /* 0x000fc60000000007 */
[----:B------:R4:W-:Y:S01]  /*3960*/  @!P2 STG.E.U8 desc[UR16][R14.64+0x1], R37 ;  /* 0x000001250e00a986 */ /* 0x0009e2000c101110 */
[----:B------:R-:W-:Y:S05]  /*3970*/  @P4 BRA `(.L_x_49) ;  /* 0x0000000000044947 */ /* 0x000fea0003800000 */
[----:B------:R0:W5:Y:S02]  /*3980*/  LDG.E.U8 R7, desc[UR16][R28.64+0x8] ;  /* 0x000008101c077981 */ /* 0x000164000c1e1100 */
.L_x_49:
[----:B------:R-:W-:Y:S05]  /*3990*/  BSYNC B1 ;  /* 0x0000000000017941 */ /* 0x000fea0003800000 */
.L_x_48:
        /* <DEDUP_REMOVED lines=8> */
[----:B----4-:R-:W-:-:S05]  /*3a20*/  F2FP.SATFINITE.E5M2.F32.PACK_AB_MERGE_C R37, RZ, R36, RZ ;  /* 0x00000024ff25723e */ /* 0x010fca00048060ff */
[----:B------:R4:W-:Y:S01]  /*3a30*/  @!P4 STG.E.U8 desc[UR16][R16.64+0x8], R37 ;  /* 0x000008251000c986 */ /* 0x0009e2000c101110 */
[----:B------:R-:W-:Y:S05]  /*3a40*/  @P2 BRA `(.L_x_51) ;  /* 0x0000000000042947 */ /* 0x000fea0003800000 */
[----:B------:R0:W5:Y:S02]  /*3a50*/  LDG.E.U8 R7, desc[UR16][R28.64+0x9] ;  /* 0x000009101c077981 */ /* 0x000164000c1e1100 */
.L_x_51:
[----:B------:R-:W-:Y:S05]  /*3a60*/  BSYNC B1 ;  /* 0x0000000000017941 */ /* 0x000fea0003800000 */
.L_x_50:
        /* <DEDUP_REMOVED lines=12> */
.L_x_53:
[----:B------:R-:W-:Y:S05]  /*3b30*/  BSYNC B1 ;  /* 0x0000000000017941 */ /* 0x000fea0003800000 */
.L_x_52:
        /* <DEDUP_REMOVED lines=12> */
.L_x_55:
[----:B------:R-:W-:Y:S05]  /*3c00*/  BSYNC B1 ;  /* 0x0000000000017941 */ /* 0x000fea0003800000 */
.L_x_54:
        /* <DEDUP_REMOVED lines=12> */
.L_x_57:
[----:B------:R-:W-:Y:S05]  /*3cd0*/  BSYNC B1 ;  /* 0x0000000000017941 */ /* 0x000fea0003800000 */
.L_x_56:
        /* <DEDUP_REMOVED lines=12> */
.L_x_59:
[----:B------:R-:W-:Y:S05]  /*3da0*/  BSYNC B1 ;  /* 0x0000000000017941 */ /* 0x000fea0003800000 */
.L_x_58:
        /* <DEDUP_REMOVED lines=12> */
.L_x_61:
[----:B------:R-:W-:Y:S05]  /*3e70*/  BSYNC B1 ;  /* 0x0000000000017941 */ /* 0x000fea0003800000 */
.L_x_60:
        /* <DEDUP_REMOVED lines=12> */
.L_x_63:
[----:B------:R-:W-:Y:S05]  /*3f40*/  BSYNC B1 ;  /* 0x0000000000017941 */ /* 0x000fea0003800000 */
.L_x_62:
        /* <DEDUP_REMOVED lines=12> */
.L_x_65:
[----:B------:R-:W-:Y:S05]  /*4010*/  BSYNC B1 ;  /* 0x0000000000017941 */ /* 0x000fea0003800000 */
.L_x_64:
        /* <DEDUP_REMOVED lines=12> */
.L_x_67:
[----:B------:R-:W-:Y:S05]  /*40e0*/  BSYNC B1 ;  /* 0x0000000000017941 */ /* 0x000fea0003800000 */
.L_x_66:
        /* <DEDUP_REMOVED lines=12> */
.L_x_69:
[----:B------:R-:W-:Y:S05]  /*41b0*/  BSYNC B1 ;  /* 0x0000000000017941 */ /* 0x000fea0003800000 */
.L_x_68:
        /* <DEDUP_REMOVED lines=12> */
.L_x_71:
[----:B------:R-:W-:Y:S05]  /*4280*/  BSYNC B1 ;  /* 0x0000000000017941 */ /* 0x000fea0003800000 */
.L_x_70:
        /* <DEDUP_REMOVED lines=12> */
.L_x_73:
[----:B------:R-:W-:Y:S05]  /*4350*/  BSYNC B1 ;  /* 0x0000000000017941 */ /* 0x000fea0003800000 */
.L_x_72:
        /* <DEDUP_REMOVED lines=12> */
.L_x_75:
[----:B------:R-:W-:Y:S05]  /*4420*/  BSYNC B1 ;  /* 0x0000000000017941 */ /* 0x000fea0003800000 */
.L_x_74:
        /* <DEDUP_REMOVED lines=12> */
.L_x_77:
[----:B------:R-:W-:Y:S05]  /*44f0*/  BSYNC B1 ;  /* 0x0000000000017941 */ /* 0x000fea0003800000 */
.L_x_76:
        /* <DEDUP_REMOVED lines=12> */
.L_x_79:
[----:B------:R-:W-:Y:S05]  /*45c0*/  BSYNC B1 ;  /* 0x0000000000017941 */ /* 0x000fea0003800000 */
.L_x_78:
        /* <DEDUP_REMOVED lines=12> */
.L_x_81:
[----:B------:R-:W-:Y:S05]  /*4690*/  BSYNC B1 ;  /* 0x0000000000017941 */ /* 0x000fea0003800000 */
.L_x_80:
        /* <DEDUP_REMOVED lines=12> */
.L_x_83:
[----:B------:R-:W-:Y:S05]  /*4760*/  BSYNC B1 ;  /* 0x0000000000017941 */ /* 0x000fea0003800000 */
.L_x_82:
        /* <DEDUP_REMOVED lines=12> */
.L_x_85:
[----:B------:R-:W-:Y:S05]  /*4830*/  BSYNC B1 ;  /* 0x0000000000017941 */ /* 0x000fea0003800000 */
.L_x_84:
        /* <DEDUP_REMOVED lines=12> */
.L_x_87:
[----:B------:R-:W-:Y:S05]  /*4900*/  BSYNC B1 ;  /* 0x0000000000017941 */ /* 0x000fea0003800000 */
.L_x_86:
        /* <DEDUP_REMOVED lines=12> */
.L_x_89:
[----:B------:R-:W-:Y:S05]  /*49d0*/  BSYNC B1 ;  /* 0x0000000000017941 */ /* 0x000fea0003800000 */
.L_x_88:
        /* <DEDUP_REMOVED lines=12> */
.L_x_91:
[----:B------:R-:W-:Y:S05]  /*4aa0*/  BSYNC B1 ;  /* 0x0000000000017941 */ /* 0x000fea0003800000 */
.L_x_90:
        /* <DEDUP_REMOVED lines=12> */
.L_x_93:
[----:B------:R-:W-:Y:S05]  /*4b70*/  BSYNC B1 ;  /* 0x0000000000017941 */ /* 0x000fea0003800000 */
.L_x_92:
        /* <DEDUP_REMOVED lines=12> */
.L_x_95:
[----:B------:R-:W-:Y:S05]  /*4c40*/  BSYNC B1 ;  /* 0x0000000000017941 */ /* 0x000fea0003800000 */
.L_x_94:
        /* <DEDUP_REMOVED lines=12> */
.L_x_97:
[----:B------:R-:W-:Y:S05]  /*4d10*/  BSYNC B1 ;  /* 0x0000000000017941 */ /* 0x000fea0003800000 */
.L_x_96:
        /* <DEDUP_REMOVED lines=12> */
.L_x_99:
[----:B------:R-:W-:Y:S05]  /*4de0*/  BSYNC B1 ;  /* 0x0000000000017941 */ /* 0x000fea0003800000 */
.L_x_98:
[----:B-----5:R-:W-:Y:S01]  /*4df0*/  LOP3.LUT R7, R7, 0xff, RZ, 0xc0, !PT ;  /* 0x000000ff07077812 */ /* 0x020fe200078ec0ff */
[----:B------:R-:W-:Y:S01]  /*4e00*/  BSSY B1, `(.L_x_100) ;  /* 0x000000b000017945 */ /* 0x000fe20003800000 */
[----:B------:R-:W-:Y:S02]  /*4e10*/  ISETP.LT.OR P2, PT, R33, 0x39, !P1 ;  /* 0x000000392100780c */ /* 0x000fe40004f41670 */
[----:B------:R-:W-:-:S05]  /*4e20*/  F2FP.F16.E5M2.UNPACK_B R7, R7 ;  /* 0x00000007ff07723e */ /* 0x000fca00020004ff */
[----:B0-2---:R-:W-:-:S05]  /*4e30*/  HADD2.F32 R28, -RZ, R7.H0_H0 ;  /* 0x20000007ff1c7230 */ /* 0x005fca0000004100 */
[----:B------:R-:W-:-:S04]  /*4e40*/  FMUL R7, R28, R9 ;  /* 0x000000091c077220 */ /* 0x000fc80000400000 */
[----:B------:R-:W-:-:S05]  /*4e50*/  FFMA R7, R114, R8, R7 ;  /* 0x0000000872077223 */ /* 0x000fca0000000007 */
[----:B------:R-:W-:Y:S02]  /*4e60*/  F2FP.SATFINITE.E5M2.F32.PACK_AB_MERGE_C R29, RZ, R7, RZ ;  /* 0x00000007ff1d723e */ /* 0x000fe400048060ff */
[----:B------:R-:W-:-:S03]  /*4e70*/  PRMT R7, RZ, 0x7610, R7 ;  /* 0x00007610ff077816 */ /* 0x000fc60000000007 */
[----:B------:R0:W-:Y:S01]  /*4e80*/  @!P0 STG.E.U8 desc[UR16][R16.64+0x39], R29 ;  /* 0x0000391d10008986 */ /* 0x0001e2000c101110 */
[----:B------:R-:W-:Y:S05]  /*4e90*/  @P2 BRA `(.L_x_101) ;  /* 0x0000000000042947 */ /* 0x000fea0003800000 */
[----:B------:R2:W5:Y:S02]  /*4ea0*/  LDG.E.U8 R7, desc[UR16][R30.64+0x38] ;  /* 0x000038101e077981 */ /* 0x000564000c1e1100 */
.L_x_101:
[----:B------:R-:W-:Y:S05]  /*4eb0*/  BSYNC B1 ;  /* 0x0000000000017941 */ /* 0x000fea0003800000 */
.L_x_100:
[----:B-----5:R-:W-:Y:S01]  /*4ec0*/  LOP3.LUT R7, R7, 0xff, RZ, 0xc0, !PT ;  /* 0x000000ff07077812 */ /* 0x020fe200078ec0ff */
[----:B------:R-:W-:Y:S01]  /*4ed0*/  BSSY B1, `(.L_x_102) ;  /* 0x000000b000017945 */ /* 0x000fe20003800000 */
[----:B------:R-:W-:Y:S02]  /*4ee0*/  ISETP.LT.OR P1, PT, R33, 0x3a, !P1 ;  /* 0x0000003a2100780c */ /* 0x000fe40004f21670 */
[----:B------:R-:W-:-:S05]  /*4ef0*/  F2FP.F16.E5M2.UNPACK_B R7, R7 ;  /* 0x00000007ff07723e */ /* 0x000fca00020004ff */
[----:B01--4-:R-:W-:Y:S01]  /*4f00*/  HADD2.F32 R16, -RZ, R7.H0_H0 ;  /* 0x20000007ff107230 */ /* 0x013fe20000004100 */
[----:B------:R-:W-:-:S04]  /*4f10*/  PRMT R7, RZ, 0x7610, R7 ;  /* 0x00007610ff077816 */ /* 0x000fc80000000007 */
[----:B------:R-:W-:-:S04]  /*4f20*/  FMUL R16, R16, R9 ;  /* 0x0000000910107220 */ /* 0x000fc80000400000 */
[----:B------:R-:W-:-:S05]  /*4f30*/  FFMA R16, R117, R8, R16 ;  /* 0x0000000875107223 */ /* 0x000fca0000000010 */
[----:B------:R-:W-:-:S05]  /*4f40*/  F2FP.SATFINITE.E5M2.F32.PACK_AB_MERGE_C R17, RZ, R16, RZ ;  /* 0x00000010ff11723e */ /* 0x000fca00048060ff */
[----:B------:R0:W-:Y:S01]  /*4f50*/  @!P2 STG.E.U8 desc[UR16][R14.64+0x38], R17 ;  /* 0x000038110e00a986 */ /* 0x0001e2000c101110 */
[----:B------:R-:W-:Y:S05]  /*4f60*/  @P1 BRA `(.L_x_103) ;  /* 0x0000000000041947 */ /* 0x000fea0003800000 */
[----:B------:R1:W5:Y:S02]  /*4f70*/  LDG.E.U8 R7, desc[UR16][R30.64+0x39] ;  /* 0x000039101e077981 */ /* 0x000364000c1e1100 */
.L_x_103:
[----:B------:R-:W-:Y:S05]  /*4f80*/  BSYNC B1 ;  /* 0x0000000000017941 */ /* 0x000fea0003800000 */
.L_x_102:
[----:B-----5:R-:W-:Y:S01]  /*4f90*/  LOP3.LUT R7, R7, 0xff, RZ, 0xc0, !PT ;  /* 0x000000ff07077812 */ /* 0x020fe200078ec0ff */
[----:B------:R-:W-:Y:S01]  /*4fa0*/  BSSY B1, `(.L_x_104) ;  /* 0x0000013000017945 */ /* 0x000fe20003800000 */
[----:B------:R-:W-:Y:S02]  /*4fb0*/  IADD3 R29, P0, R35, 0x80, RZ ;  /* 0x00000080231d7810 */ /* 0x000fe40007f1e0ff */
[----:B------:R-:W-:-:S03]  /*4fc0*/  F2FP.F16.E5M2.UNPACK_B R7, R7 ;  /* 0x00000007ff07723e */ /* 0x000fc600020004ff */
[----:B0-----:R-:W-:Y:S01]  /*4fd0*/  IMAD.X R17, RZ, RZ, R25, P0 ;  /* 0x000000ffff117224 */ /* 0x001fe200000e0619 */
        /* <DEDUP_REMOVED lines=9> */
[----:B-123--:R-:W-:Y:S02]  /*5070*/  F2FP.SATFINITE.E5M2.F32.PACK_AB_MERGE_C R31, RZ, R7, RZ ;  /* 0x00000007ff1f723e */ /* 0x00efe400048060ff */
[----:B------:R-:W-:Y:S02]  /*5080*/  IADD3.X R17, R17, UR11, R29, P2, !PT ;  /* 0x0000000b11117c10 */ /* 0x000fe400097fe41d */
[----:B------:R-:W-:Y:S01]  /*5090*/  PRMT R7, RZ, 0x7610, R7 ;  /* 0x00007610ff077816 */ /* 0x000fe20000000007 */
[----:B------:R0:W-:Y:S01]  /*50a0*/  @!P1 STG.E.U8 desc[UR16][R14.64+0x39], R31 ;  /* 0x0000391f0e009986 */ /* 0x0001e2000c101110 */
[----:B------:R-:W-:Y:S05]  /*50b0*/  @P4 BRA `(.L_x_105) ;  /* 0x0000000000044947 */ /* 0x000fea0003800000 */
[----:B------:R1:W5:Y:S02]  /*50c0*/  LDG.E.U8 R7, desc[UR16][R16.64] ;  /* 0x0000001010077981 */ /* 0x000364000c1e1100 */
.L_x_105:
[----:B------:R-:W-:Y:S05]  /*50d0*/  BSYNC B1 ;  /* 0x0000000000017941 */ /* 0x000fea0003800000 */
.L_x_104:
[----:B-----5:R-:W-:Y:S01]  /*50e0*/  LOP3.LUT R7, R7, 0xff, RZ, 0xc0, !PT ;  /* 0x000000ff07077812 */ /* 0x020fe200078ec0ff */
[----:B------:R-:W-:Y:S01]  /*50f0*/  BSSY B1, `(.L_x_106) ;  /* 0x000000b000017945 */ /* 0x000fe20003800000 */
[----:B------:R-:W-:Y:S02]  /*5100*/  ISETP.LT.OR P2, PT, R33, 0x2, !P0 ;  /* 0x000000022100780c */ /* 0x000fe40004741670 */
[----:B------:R-:W-:-:S05]  /*5110*/  F2FP.F16.E5M2.UNPACK_B R7, R7 ;  /* 0x00000007ff07723e */ /* 0x000fca00020004ff */
[----:B0-----:R-:W-:Y:S01]  /*5120*/  HADD2.F32 R14, -RZ, R7.H0_H0 ;  /* 0x20000007ff0e7230 */ /* 0x001fe20000004100 */
[----:B------:R-:W-:-:S04]  /*5130*/  PRMT R7, RZ, 0x7610, R7 ;  /* 0x00007610ff077816 */ /* 0x000fc80000000007 */
[----:B------:R-:W-:-:S04]  /*5140*/  FMUL R14, R14, R9 ;  /* 0x000000090e0e7220 */ /* 0x000fc80000400000 */
[----:B------:R-:W-:-:S05]  /*5150*/  FFMA R14, R115, R8, R14 ;  /* 0x00000008730e7223 */ /* 0x000fca000000000e */
[----:B------:R-:W-:-:S05]  /*5160*/  F2FP.SATFINITE.E5M2.F32.PACK_AB_MERGE_C R15, RZ, R14, RZ ;  /* 0x0000000eff0f723e */ /* 0x000fca00048060ff */
[----:B------:R0:W-:Y:S01]  /*5170*/  @!P4 STG.E.U8 desc[UR16][R12.64], R15 ;  /* 0x0000000f0c00c986 */ /* 0x0001e2000c101110 */
[----:B------:R-:W-:Y:S05]  /*5180*/  @P2 BRA `(.L_x_107) ;  /* 0x0000000000042947 */ /* 0x000fea0003800000 */
[----:B------:R2:W5:Y:S02]  /*5190*/  LDG.E.U8 R7, desc[UR16][R16.64+0x1] ;  /* 0x0000011010077981 */ /* 0x000564000c1e1100 */
.L_x_107:
[----:B------:R-:W-:Y:S05]  /*51a0*/  BSYNC B1 ;  /* 0x0000000000017941 */ /* 0x000fea0003800000 */
.L_x_106:
[----:B-----5:R-:W-:Y:S01]  /*51b0*/  LOP3.LUT R7, R7, 0xff, RZ, 0xc0, !PT ;  /* 0x000000ff07077812 */ /* 0x020fe200078ec0ff */
[----:B------:R-:W-:Y:S01]  /*51c0*/  BSSY B1, `(.L_x_108) ;  /* 0x0000013000017945 */ /* 0x000fe20003800000 */
[----:B------:R-:W-:Y:S02]  /*51d0*/  IADD3 R35, P1, R35, 0x88, RZ ;  /* 0x0000008823237810 */ /* 0x000fe40007f3e0ff */
[----:B------:R-:W-:-:S03]  /*51e0*/  F2FP.F16.E5M2.UNPACK_B R7, R7 ;  /* 0x00000007ff07723e */ /* 0x000fc600020004ff */
[----:B------:R-:W-:Y:S01]  /*51f0*/  IMAD.X R24, RZ, RZ, R25, P1 ;  /* 0x000000ffff187224 */ /* 0x000fe200008e0619 */
[----:B------:R-:W-:Y:S01]  /*5200*/  ISETP.GE.AND P1, PT, R34, 0x89, PT ;  /* 0x000000892200780c */ /* 0x000fe20003f26270 */
[----:B------:R-:W-:Y:S02]  /*5210*/  HADD2.F32 R14, -RZ, R7.H0_H0 ;  /* 0x20000007ff0e7230 */ /* 0x000fe40000004100 */
[----:B------:R-:W-:Y:S01]  /*5220*/  IMAD R24, R24, UR6, RZ ;  /* 0x0000000618187c24 */ /* 0x000fe2000f8e02ff */
[----:B------:R-:W-:Y:S01]  /*5230*/  ISETP.LT.OR P5, PT, R33, 0x1, !P1 ;  /* 0x000000012100780c */ /* 0x000fe20004fa1670 */
[----:B------:R-:W-:-:S04]  /*5240*/  IMAD.WIDE.U32 R26, R35, UR6, R26 ;  /* 0x00000006231a7c25 */ /* 0x000fc8000f8e001a */
[----:B------:R-:W-:Y:S01]  /*5250*/  FMUL R7, R14, R9 ;  /* 0x000000090e077220 */ /* 0x000fe20000400000 */
[----:B------:R-:W-:-:S03]  /*5260*/  IMAD R35, R35, UR7, R24 ;  /* 0x0000000723237c24 */ /* 0x000fc6000f8e0218 */
[----:B------:R-:W-:Y:S01]  /*5270*/  FFMA R7, R110, R8, R7 ;  /* 0x000000086e077223 */ /* 0x000fe20000000007 */
[----:B------:R-:W-:-:S04]  /*5280*/  IADD3 R14, P4, R26, UR10, RZ ;  /* 0x0000000a1a0e7c10 */ /* 0x000fc8000ff9e0ff */
[----:B------:R-:W-:Y:S02]  /*5290*/  F2FP.SATFINITE.E5M2.F32.PACK_AB_MERGE_C R25, RZ, R7, RZ ;  /* 0x00000007ff19723e */ /* 0x000fe400048060ff */
[----:B0-----:R-:W-:Y:S02]  /*52a0*/  IADD3.X R15, R27, UR11, R35, P4, !PT ;  /* 0x0000000b1b0f7c10 */ /* 0x001fe4000a7fe423 */
[----:B------:R-:W-:Y:S01]  /*52b0*/  PRMT R7, RZ, 0x7610, R7 ;  /* 0x00007610ff077816 */ /* 0x000fe20000000007 */
[----:B------:R0:W-:Y:S01]  /*52c0*/  @!P2 STG.E.U8 desc[UR16][R12.64+0x1], R25 ;  /* 0x000001190c00a986 */ /* 0x0001e2000c101110 */
[----:B------:R-:W-:Y:S05]  /*52d0*/  @P5 BRA `(.L_x_109) ;  /* 0x0000000000045947 */ /* 0x000fea0003800000 */
[----:B------:R3:W5:Y:S02]  /*52e0*/  LDG.E.U8 R7, desc[UR16][R14.64] ;  /* 0x000000100e077981 */ /* 0x000764000c1e1100 */
.L_x_109:
[----:B------:R-:W-:Y:S05]  /*52f0*/  BSYNC B1 ;  /* 0x0000000000017941 */ /* 0x000fea0003800000 */
.L_x_108:
        /* <DEDUP_REMOVED lines=8> */
[----:B0-----:R-:W-:-:S05]  /*5380*/  F2FP.SATFINITE.E5M2.F32.PACK_AB_MERGE_C R25, RZ, R24, RZ ;  /* 0x00000018ff19723e */ /* 0x001fca00048060ff */
[----:B------:R0:W-:Y:S01]  /*5390*/  @!P5 STG.E.U8 desc[UR16][R10.64], R25 ;  /* 0x000000190a00d986 */ /* 0x0001e2000c101110 */
[----:B------:R-:W-:Y:S05]  /*53a0*/  @P2 BRA `(.L_x_111) ;  /* 0x0000000000042947 */ /* 0x000fea0003800000 */
[----:B------:R4:W5:Y:S02]  /*53b0*/  LDG.E.U8 R7, desc[UR16][R14.64+0x1] ;  /* 0x000001100e077981 */ /* 0x000964000c1e1100 */
.L_x_111:
[----:B------:R-:W-:Y:S05]  /*53c0*/  BSYNC B1 ;  /* 0x0000000000017941 */ /* 0x000fea0003800000 */
.L_x_110:
[----:B-----5:R-:W-:Y:S01]  /*53d0*/  LOP3.LUT R7, R7, 0xff, RZ, 0xc0, !PT ;  /* 0x000000ff07077812 */ /* 0x020fe200078ec0ff */
[----:B------:R-:W-:Y:S01]  /*53e0*/  BSSY B1, `(.L_x_112) ;  /* 0x000000b000017945 */ /* 0x000fe20003800000 */
[----:B------:R-:W-:Y:S02]  /*53f0*/  ISETP.LT.OR P4, PT, R33, 0x9, !P0 ;  /* 0x000000092100780c */ /* 0x000fe40004781670 */
[----:B------:R-:W-:-:S05]  /*5400*/  F2FP.F16.E5M2.UNPACK_B R7, R7 ;  /* 0x00000007ff07723e */ /* 0x000fca00020004ff */
[----:B------:R-:W-:-:S05]  /*5410*/  HADD2.F32 R24, -RZ, R7.H0_H0 ;  /* 0x20000007ff187230 */ /* 0x000fca0000004100 */
[----:B------:R-:W-:-:S04]  /*5420*/  FMUL R7, R24, R9 ;  /* 0x0000000918077220 */ /* 0x000fc80000400000 */
[----:B------:R-:W-:-:S05]  /*5430*/  FFMA R7, R108, R8, R7 ;  /* 0x000000086c077223 */ /* 0x000fca0000000007 */
[----:B0-----:R-:W-:Y:S02]  /*5440*/  F2FP.SATFINITE.E5M2.F32.PACK_AB_MERGE_C R25, RZ, R7, RZ ;  /* 0x00000007ff19723e */ /* 0x001fe400048060ff */
[----:B------:R-:W-:-:S03]  /*5450*/  PRMT R7, RZ, 0x7610, R7 ;  /* 0x00007610ff077816 */ /* 0x000fc60000000007 */
[----:B------:R0:W-:Y:S01]  /*5460*/  @!P2 STG.E.U8 desc[UR16][R10.64+0x1], R25 ;  /* 0x000001190a00a986 */ /* 0x0001e2000c101110 */
[----:B------:R-:W-:Y:S05]  /*5470*/  @P4 BRA `(.L_x_113) ;  /* 0x0000000000044947 */ /* 0x000fea0003800000 */
[----:B------:R0:W5:Y:S02]  /*5480*/  LDG.E.U8 R7, desc[UR16][R16.64+0x8] ;  /* 0x0000081010077981 */ /* 0x000164000c1e1100 */
.L_x_113:
[----:B------:R-:W-:Y:S05]  /*5490*/  BSYNC B1 ;  /* 0x0000000000017941 */ /* 0x000fea0003800000 */
.L_x_112:
        /* <DEDUP_REMOVED lines=12> */
.L_x_115:
[----:B------:R-:W-:Y:S05]  /*5560*/  BSYNC B1 ;  /* 0x0000000000017941 */ /* 0x000fea0003800000 */
.L_x_114:
        /* <DEDUP_REMOVED lines=12> */
.L_x_117:
[----:B------:R-:W-:Y:S05]  /*5630*/  BSYNC B1 ;  /* 0x0000000000017941 */ /* 0x000fea0003800000 */
.L_x_116:
        /* <DEDUP_REMOVED lines=12> */
.L_x_119:
[----:B------:R-:W-:Y:S05]  /*5700*/  BSYNC B1 ;  /* 0x0000000000017941 */ /* 0x000fea0003800000 */
.L_x_118:
        /* <DEDUP_REMOVED lines=12> */
.L_x_121:
[----:B------:R-:W-:Y:S05]  /*57d0*/  BSYNC B1 ;  /* 0x0000000000017941 */ /* 0x000fea0003800000 */
.L_x_120:
        /* <DEDUP_REMOVED lines=12> */
.L_x_123:
[----:B------:R-:W-:Y:S05]  /*58a0*/  BSYNC B1 ;  /* 0x0000000000017941 */ /* 0x000fea0003800000 */
.L_x_122:
        /* <DEDUP_REMOVED lines=12> */
.L_x_125:
[----:B------:R-:W-:Y:S05]  /*5970*/  BSYNC B1 ;  /* 0x0000000000017941 */ /* 0x000fea0003800000 */
.L_x_124:
        /* <DEDUP_REMOVED lines=12> */
.L_x_127:
[----:B------:R-:W-:Y:S05]  /*5a40*/  BSYNC B1 ;  /* 0x0000000000017941 */ /* 0x000fea0003800000 */
.L_x_126:
        /* <DEDUP_REMOVED lines=12> */
.L_x_129:
[----:B------:R-:W-:Y:S05]  /*5b10*/  BSYNC B1 ;  /* 0x0000000000017941 */ /* 0x000fea0003800000 */
.L_x_128:
        /* <DEDUP_REMOVED lines=12> */
.L_x_131:
[----:B------:R-:W-:Y:S05]  /*5be0*/  BSYNC B1 ;  /* 0x0000000000017941 */ /* 0x000fea0003800000 */
.L_x_130:
        /* <DEDUP_REMOVED lines=12> */
.L_x_133:
[----:B------:R-:W-:Y:S05]  /*5cb0*/  BSYNC B1 ;  /* 0x0000000000017941 */ /* 0x000fea0003800000 */
.L_x_132:
        /* <DEDUP_REMOVED lines=12> */
.L_x_135:
[----:B------:R-:W-:Y:S05]  /*5d80*/  BSYNC B1 ;  /* 0x0000000000017941 */ /* 0x000fea0003800000 */
.L_x_134:
        /* <DEDUP_REMOVED lines=12> */
.L_x_137:
[----:B------:R-:W-:Y:S05]  /*5e50*/  BSYNC B1 ;  /* 0x0000000000017941 */ /* 0x000fea0003800000 */
.L_x_136:
        /* <DEDUP_REMOVED lines=12> */
.L_x_139:
[----:B------:R-:W-:Y:S05]  /*5f20*/  BSYNC B1 ;  /* 0x0000000000017941 */ /* 0x000fea0003800000 */
.L_x_138:
        /* <DEDUP_REMOVED lines=12> */
.L_x_141:
[----:B------:R-:W-:Y:S05]  /*5ff0*/  BSYNC B1 ;  /* 0x0000000000017941 */ /* 0x000fea0003800000 */
.L_x_140:
        /* <DEDUP_REMOVED lines=12> */
.L_x_143:
[----:B------:R-:W-:Y:S05]  /*60c0*/  BSYNC B1 ;  /* 0x0000000000017941 */ /* 0x000fea0003800000 */
.L_x_142:
        /* <DEDUP_REMOVED lines=12> */
.L_x_145:
[----:B------:R-:W-:Y:S05]  /*6190*/  BSYNC B1 ;  /* 0x0000000000017941 */ /* 0x000fea0003800000 */
.L_x_144:
        /* <DEDUP_REMOVED lines=12> */
.L_x_147:
[----:B------:R-:W-:Y:S05]  /*6260*/  BSYNC B1 ;  /* 0x0000000000017941 */ /* 0x000fea0003800000 */
.L_x_146:
        /* <DEDUP_REMOVED lines=12> */
.L_x_149:
[----:B------:R-:W-:Y:S05]  /*6330*/  BSYNC B1 ;  /* 0x0000000000017941 */ /* 0x000fea0003800000 */
.L_x_148:
        /* <DEDUP_REMOVED lines=12> */
.L_x_151:
[----:B------:R-:W-:Y:S05]  /*6400*/  BSYNC B1 ;  /* 0x0000000000017941 */ /* 0x000fea0003800000 */
.L_x_150:
        /* <DEDUP_REMOVED lines=12> */
.L_x_153:
[----:B------:R-:W-:Y:S05]  /*64d0*/  BSYNC B1 ;  /* 0x0000000000017941 */ /* 0x000fea0003800000 */
.L_x_152:
        /* <DEDUP_REMOVED lines=12> */
.L_x_155:
[----:B------:R-:W-:Y:S05]  /*65a0*/  BSYNC B1 ;  /* 0x0000000000017941 */ /* 0x000fea0003800000 */
.L_x_154:
        /* <DEDUP_REMOVED lines=12> */
.L_x_157:
[----:B------:R-:W-:Y:S05]  /*6670*/  BSYNC B1 ;  /* 0x0000000000017941 */ /* 0x000fea0003800000 */
.L_x_156:
        /* <DEDUP_REMOVED lines=12> */
.L_x_159:
[----:B------:R-:W-:Y:S05]  /*6740*/  BSYNC B1 ;  /* 0x0000000000017941 */ /* 0x000fea0003800000 */
.L_x_158:
        /* <DEDUP_REMOVED lines=12> */
.L_x_161:
[----:B------:R-:W-:Y:S05]  /*6810*/  BSYNC B1 ;  /* 0x0000000000017941 */ /* 0x000fea0003800000 */
.L_x_160:
        /* <DEDUP_REMOVED lines=12> */
.L_x_163:
[----:B------:R-:W-:Y:S05]  /*68e0*/  BSYNC B1 ;  /* 0x0000000000017941 */ /* 0x000fea0003800000 */
.L_x_162:
[----:B-----5:R-:W-:Y:S01]  /*68f0*/  LOP3.LUT R7, R7, 0xff, RZ, 0xc0, !PT ;  /* 0x000000ff07077812 */ /* 0x020fe200078ec0ff */
[----:B------:R-:W-:Y:S01]  /*6900*/  BSSY B1, `(.L_x_164) ;  /* 0x000000b000017945 */ /* 0x000fe20003800000 */
[----:B------:R-:W-:Y:S02]  /*6910*/  ISETP.LT.OR P2, PT, R33, 0x39, !P1 ;  /* 0x000000392100780c */ /* 0x000fe40004f41670 */
[----:B------:R-:W-:-:S05]  /*6920*/  F2FP.F16.E5M2.UNPACK_B R7, R7 ;  /* 0x00000007ff07723e */ /* 0x000fca00020004ff */
[----:B012---:R-:W-:-:S05]  /*6930*/  HADD2.F32 R16, -RZ, R7.H0_H0 ;  /* 0x20000007ff107230 */ /* 0x007fca0000004100 */
[----:B------:R-:W-:-:S04]  /*6940*/  FMUL R7, R16, R9 ;  /* 0x0000000910077220 */ /* 0x000fc80000400000 */
[----:B------:R-:W-:-:S05]  /*6950*/  FFMA R7, R18, R8, R7 ;  /* 0x0000000812077223 */ /* 0x000fca0000000007 */
[----:B------:R-:W-:Y:S02]  /*6960*/  F2FP.SATFINITE.E5M2.F32.PACK_AB_MERGE_C R17, RZ, R7, RZ ;  /* 0x00000007ff11723e */ /* 0x000fe400048060ff */
[----:B------:R-:W-:-:S03]  /*6970*/  PRMT R7, RZ, 0x7610, R7 ;  /* 0x00007610ff077816 */ /* 0x000fc60000000007 */
[----:B------:R0:W-:Y:S01]  /*6980*/  @!P0 STG.E.U8 desc[UR16][R12.64+0x39], R17 ;  /* 0x000039110c008986 */ /* 0x0001e2000c101110 */
[----:B------:R-:W-:Y:S05]  /*6990*/  @P2 BRA `(.L_x_165) ;  /* 0x0000000000042947 */ /* 0x000fea0003800000 */
[----:B------:R1:W5:Y:S02]  /*69a0*/  LDG.E.U8 R7, desc[UR16][R14.64+0x38] ;  /* 0x000038100e077981 */ /* 0x000364000c1e1100 */
.L_x_165:
[----:B------:R-:W-:Y:S05]  /*69b0*/  BSYNC B1 ;  /* 0x0000000000017941 */ /* 0x000fea0003800000 */
.L_x_164:
        /* <DEDUP_REMOVED lines=12> */
.L_x_167:
[----:B------:R-:W-:Y:S05]  /*6a80*/  BSYNC B1 ;  /* 0x0000000000017941 */ /* 0x000fea0003800000 */
.L_x_166:
[----:B------:R-:W-:Y:S05]  /*6a90*/  @P1 BRA `(.L_x_168) ;  /* 0x0000001000301947 */ /* 0x000fea0003800000 */
[----:B-----5:R-:W-:-:S04]  /*6aa0*/  LOP3.LUT R7, R7, 0xff, RZ, 0xc0, !PT ;  /* 0x000000ff07077812 */ /* 0x020fc800078ec0ff */
[----:B------:R-:W-:-:S05]  /*6ab0*/  F2FP.F16.E5M2.UNPACK_B R7, R7 ;  /* 0x00000007ff07723e */ /* 0x000fca00020004ff */
[----:B------:R-:W-:-:S05]  /*6ac0*/  HADD2.F32 R12, -RZ, R7.H0_H0 ;  /* 0x20000007ff0c7230 */ /* 0x000fca0000004100 */
[----:B------:R-:W-:-:S04]  /*6ad0*/  FMUL R7, R12, R9 ;  /* 0x000000090c077220 */ /* 0x000fc80000400000 */
[----:B------:R-:W-:-:S05]  /*6ae0*/  FFMA R7, R20, R8, R7 ;  /* 0x0000000814077223 */ /* 0x000fca0000000007 */
[----:B------:R-:W-:-:S05]  /*6af0*/  F2FP.SATFINITE.E5M2.F32.PACK_AB_MERGE_C R7, RZ, R7, RZ ;  /* 0x00000007ff07723e */ /* 0x000fca00048060ff */
[----:B------:R0:W-:Y:S01]  /*6b00*/  STG.E.U8 desc[UR16][R10.64+0x39], R7 ;  /* 0x000039070a007986 */ /* 0x0001e2000c101110 */
[----:B------:R-:W-:Y:S05]  /*6b10*/  BRA `(.L_x_168) ;  /* 0x0000001000107947 */ /* 0x000fea0003800000 */
.L_x_39:
[C---:B------:R-:W-:Y:S01]  /*6b20*/  ISETP.GE.AND P0, PT, R34.reuse, 0x1, PT ;  /* 0x000000012200780c */ /* 0x040fe20003f06270 */
[-C--:B--2---:R-:W-:Y:S01]  /*6b30*/  FMUL R147, R147, R8.reuse ;  /* 0x0000000893937220 */ /* 0x084fe20000400000 */
[----:B------:R-:W-:Y:S01]  /*6b40*/  ISETP.GE.AND P2, PT, R34, 0x9, PT ;  /* 0x000000092200780c */ /* 0x000fe20003f46270 */
[-C--:B------:R-:W-:Y:S01]  /*6b50*/  FMUL R142, R142, R8.reuse ;  /* 0x000000088e8e7220 */ /* 0x080fe20000400000 */
[----:B------:R-:W-:Y:S01]  /*6b60*/  ISETP.LT.OR P1, PT, R33, 0x1, !P0 ;  /* 0x000000012100780c */ /* 0x000fe20004721670 */
[-C--:B------:R-:W-:Y:S01]  /*6b70*/  FMUL R145, R145, R8.reuse ;  /* 0x0000000891917220 */ /* 0x080fe20000400000 */
[----:B------:R-:W-:Y:S01]  /*6b80*/  F2FP.SATFINITE.E5M2.F32.PACK_AB_MERGE_C R147, RZ, R147, RZ ;  /* 0x00000093ff93723e */ /* 0x000fe200048060ff */
[-C--:B------:R-:W-:Y:S01]  /*6b90*/  FMUL R140, R140, R8.reuse ;  /* 0x000000088c8c7220 */ /* 0x080fe20000400000 */
[----:B------:R-:W-:Y:S01]  /*6ba0*/  ISETP.LT.OR P4, PT, R33, 0x2, !P0 ;  /* 0x000000022100780c */ /* 0x000fe20004781670 */
[-C--:B------:R-:W-:Y:S01]  /*6bb0*/  FMUL R143, R143, R8.reuse ;  /* 0x000000088f8f7220 */ /* 0x080fe20000400000 */
[C---:B------:R-:W-:Y:S01]  /*6bc0*/  ISETP.LT.OR P5, PT, R33.reuse, 0x1, !P2 ;  /* 0x000000012100780c */ /* 0x040fe200057a1670 */
[-C--:B------:R-:W-:Y:S01]  /*6bd0*/  FMUL R138, R138, R8.reuse ;  /* 0x000000088a8a7220 */ /* 0x080fe20000400000 */
[----:B------:R-:W-:Y:S01]  /*6be0*/  ISETP.LT.OR P6, PT, R33, 0x2, !P2 ;  /* 0x000000022100780c */ /* 0x000fe200057c1670 */
[----:B------:R-:W-:Y:S01]  /*6bf0*/  FMUL R141, R141, R8 ;  /* 0x000000088d8d7220 */ /* 0x000fe20000400000 */
[----:B------:R-:W-:Y:S01]  /*6c00*/  F2FP.SATFINITE.E5M2.F32.PACK_AB_MERGE_C R7, RZ, R142, RZ ;  /* 0x0000008eff07723e */ /* 0x000fe200048060ff */
[-C--:B------:R-:W-:Y:S01]  /*6c10*/  FMUL R136, R136, R8.reuse ;  /* 0x0000000888887220 */ /* 0x080fe20000400000 */
[----:B------:R-:W-:Y:S01]  /*6c20*/  F2FP.SATFINITE.E5M2.F32.PACK_AB_MERGE_C R145, RZ, R145, RZ ;  /* 0x00000091ff91723e */ /* 0x000fe200048060ff */
[----:B------:R-:W-:Y:S01]  /*6c30*/  @!P1 STG.E.U8 desc[UR16][R16.64], R147 ;  /* 0x0000009310009986 */ /* 0x000fe2000c101110 */
[----:B------:R-:W-:Y:S01]  /*6c40*/  ISETP.LT.OR P1, PT, R33, 0x9, !P0 ;  /* 0x000000092100780c */ /* 0x000fe20004721670 */
[----:B------:R-:W-:Y:S01]  /*6c50*/  FMUL R139, R139, R8 ;  /* 0x000000088b8b7220 */ /* 0x000fe20000400000 */
[----:B------:R-:W-:Y:S01]  /*6c60*/  F2FP.SATFINITE.E5M2.F32.PACK_AB_MERGE_C R25, RZ, R140, RZ ;  /* 0x0000008cff19723e */ /* 0x000fe200048060ff */
[----:B------:R0:W-:Y:S01]  /*6c70*/  @!P4 STG.E.U8 desc[UR16][R16.64+0x1], R7 ;  /* 0x000001071000c986 */ /* 0x0001e2000c101110 */
[----:B------:R-:W-:Y:S01]  /*6c80*/  F2FP.SATFINITE.E5M2.F32.PACK_AB_MERGE_C R143, RZ, R143, RZ ;  /* 0x0000008fff8f723e */ /* 0x000fe200048060ff */
[-C--:B------:R-:W-:Y:S01]  /*6c90*/  FMUL R134, R134, R8.reuse ;  /* 0x0000000886867220 */ /* 0x080fe20000400000 */
[C---:B------:R-:W-:Y:S01]  /*6ca0*/  ISETP.LT.OR P4, PT, R33.reuse, 0xa, !P0 ;  /* 0x0000000a2100780c */ /* 0x040fe20004781670 */
[----:B------:R-:W-:Y:S01]  /*6cb0*/  @!P5 STG.E.U8 desc[UR16][R14.64], R145 ;  /* 0x000000910e00d986 */ /* 0x000fe2000c101110 */
[----:B------:R-:W-:Y:S01]  /*6cc0*/  ISETP.LT.OR P5, PT, R33, 0x9, !P2 ;  /* 0x000000092100780c */ /* 0x000fe200057a1670 */
[-C--:B------:R-:W-:Y:S01]  /*6cd0*/  FMUL R137, R137, R8.reuse ;  /* 0x0000000889897220 */ /* 0x080fe20000400000 */
[----:B------:R-:W-:Y:S01]  /*6ce0*/  F2FP.SATFINITE.E5M2.F32.PACK_AB_MERGE_C R141, RZ, R141, RZ ;  /* 0x0000008dff8d723e */ /* 0x000fe200048060ff */
[----:B------:R1:W-:Y:S01]  /*6cf0*/  @!P6 STG.E.U8 desc[UR16][R14.64+0x1], R25 ;  /* 0x000001190e00e986 */ /* 0x0003e2000c101110 */
[C---:B------:R-:W-:Y:S01]  /*6d00*/  ISETP.LT.OR P6, PT, R33.reuse, 0xa, !P2 ;  /* 0x0000000a2100780c */ /* 0x040fe200057c1670 */
[-C--:B------:R-:W-:Y:S01]  /*6d10*/  FMUL R132, R132, R8.reuse ;  /* 0x0000000884847220 */ /* 0x080fe20000400000 */
[----:B------:R-:W-:Y:S01]  /*6d20*/  F2FP.SATFINITE.E5M2.F32.PACK_AB_MERGE_C R139, RZ, R139, RZ ;  /* 0x0000008bff8b723e */ /* 0x000fe200048060ff */
[----:B------:R-:W-:Y:S01]  /*6d30*/  @!P1 STG.E.U8 desc[UR16][R16.64+0x8], R143 ;  /* 0x0000088f10009986 */ /* 0x000fe2000c101110 */
[----:B------:R-:W-:Y:S01]  /*6d40*/  ISETP.LT.OR P1, PT, R33, 0x11, !P0 ;  /* 0x000000112100780c */ /* 0x000fe20004721670 */
[----:B------:R-:W-:Y:S01]  /*6d50*/  FMUL R135, R135, R8 ;  /* 0x0000000887877220 */ /* 0x000fe20000400000 */
[----:B0-----:R-:W-:Y:S01]  /*6d60*/  F2FP.SATFINITE.E5M2.F32.PACK_AB_MERGE_C R7, RZ, R138, RZ ;  /* 0x0000008aff07723e */ /* 0x001fe200048060ff */
[-C--:B------:R-:W-:Y:S01]  /*6d70*/  FMUL R130, R130, R8.reuse ;  /* 0x0000000882827220 */ /* 0x080fe20000400000 */
[----:B------:R-:W-:Y:S01]  /*6d80*/  F2FP.SATFINITE.E5M2.F32.PACK_AB_MERGE_C R137, RZ, R137, RZ ;  /* 0x00000089ff89723e */ /* 0x000fe200048060ff */
[----:B------:R-:W-:Y:S01]  /*6d90*/  FMUL R133, R133, R8 ;  /* 0x0000000885857220 */ /* 0x000fe20000400000 */
[----:B------:R-:W-:Y:S01]  /*6da0*/  F2FP.SATFINITE.E5M2.F32.PACK_AB_MERGE_C R135, RZ, R135, RZ ;  /* 0x00000087ff87723e */ /* 0x000fe200048060ff */
[----:B------:R0:W-:Y:S01]  /*6db0*/  @!P4 STG.E.U8 desc[UR16][R16.64+0x9], R7 ;  /* 0x000009071000c986 */ /* 0x0001e2000c101110 */
[----:B-1----:R-:W-:Y:S01]  /*6dc0*/  F2FP.SATFINITE.E5M2.F32.PACK_AB_MERGE_C R25, RZ, R136, RZ ;  /* 0x00000088ff19723e */ /* 0x002fe200048060ff */
        /* <DEDUP_REMOVED lines=15> */
[-C--:B------:R-:W-:Y:S01]  /*6ec0*/  FMUL R127, R127, R8.reuse ;  /* 0x000000087f7f7220 */ /* 0x080fe20000400000 */
[----:B------:R-:W-:Y:S01]  /*6ed0*/  FMUL R122, R122, R8 ;  /* 0x000000087a7a7220 */ /* 0x000fe20000400000 */
[----:B------:R-:W-:Y:S01]  /*6ee0*/  F2FP.SATFINITE.E5M2.F32.PACK_AB_MERGE_C R129, RZ, R129, RZ ;  /* 0x00000081ff81723e */ /* 0x000fe200048060ff */
[----:B------:R0:W-:Y:S01]  /*6ef0*/  @!P4 STG.E.U8 desc[UR16][R16.64+0x11], R7 ;  /* 0x000011071000c986 */ /* 0x0001e2000c101110 */
[----:B-1----:R-:W-:Y:S01]  /*6f00*/  F2FP.SATFINITE.E5M2.F32.PACK_AB_MERGE_C R25, RZ, R132, RZ ;  /* 0x00000084ff19723e */ /* 0x002fe200048060ff */
[-C--:B------:R-:W-:Y:S01]  /*6f10*/  FMUL R125, R125, R8.reuse ;  /* 0x000000087d7d7220 */ /* 0x080fe20000400000 */
[C---:B------:R-:W-:Y:S01]  /*6f20*/  ISETP.LT.OR P4, PT, R33.reuse, 0x1a, !P0 ;  /* 0x0000001a2100780c */ /* 0x040fe20004781670 */
[----:B------:R-:W-:Y:S01]  /*6f30*/  @!P5 STG.E.U8 desc[UR16][R14.64+0x10], R137 ;  /* 0x000010890e00d986 */ /* 0x000fe2000c101110 */
[C---:B------:R-:W-:Y:S01]  /*6f40*/  ISETP.LT.OR P5, PT, R33.reuse, 0x19, !P2 ;  /* 0x000000192100780c */ /* 0x040fe200057a1670 */
[-C--:B------:R-:W-:Y:S01]  /*6f50*/  FMUL R120, R120, R8.reuse ;  /* 0x0000000878787220 */ /* 0x080fe20000400000 */
[----:B------:R-:W-:Y:S01]  /*6f60*/  F2FP.SATFINITE.E5M2.F32.PACK_AB_MERGE_C R127, RZ, R127, RZ ;  /* 0x0000007fff7f723e */ /* 0x000fe200048060ff */
[----:B------:R1:W-:Y:S01]  /*6f70*/  @!P6 STG.E.U8 desc[UR16][R14.64+0x11], R25 ;  /* 0x000011190e00e986 */ /* 0x0003e2000c101110 */
[----:B------:R-:W-:Y:S01]  /*6f80*/  ISETP.LT.OR P6, PT, R33, 0x1a, !P2 ;  /* 0x0000001a2100780c */ /* 0x000fe200057c1670 */
        /* <DEDUP_REMOVED lines=8> */
[-C--:B------:R-:W-:Y:S01]  /*7010*/  FMUL R116, R116, R8.reuse ;  /* 0x0000000874747220 */ /* 0x080fe20000400000 */
[----:B------:R-:W-:Y:S01]  /*7020*/  FMUL R114, R114, R8 ;  /* 0x0000000872727220 */ /* 0x000fe20000400000 */
[----:B-1----:R-:W-:Y:S01]  /*7030*/  F2FP.SATFINITE.E5M2.F32.PACK_AB_MERGE_C R25, RZ, R128, RZ ;  /* 0x00000080ff19723e */ /* 0x002fe200048060ff */
[----:B------:R0:W-:Y:S01]  /*7040*/  @!P4 STG.E.U8 desc[UR16][R16.64+0x19], R7 ;  /* 0x000019071000c986 */ /* 0x0001e2000c101110 */
[----:B------:R-:W-:Y:S01]  /*7050*/  ISETP.LT.OR P4, PT, R33, 0x22, !P0 ;  /* 0x000000222100780c */ /* 0x000fe20004781670 */
[-C--:B------:R-:W-:Y:S01]  /*7060*/  FMUL R119, R119, R8.reuse ;  /* 0x0000000877777220 */ /* 0x080fe20000400000 */
[----:B------:R-:W-:Y:S01]  /*7070*/  F2FP.SATFINITE.E5M2.F32.PACK_AB_MERGE_C R121, RZ, R121, RZ ;  /* 0x00000079ff79723e */ /* 0x000fe200048060ff */
[----:B------:R-:W-:Y:S01]  /*7080*/  @!P5 STG.E.U8 desc[UR16][R14.64+0x18], R133 ;  /* 0x000018850e00d986 */ /* 0x000fe2000c101110 */
[----:B------:R-:W-:Y:S01]  /*7090*/  ISETP.LT.OR P5, PT, R33, 0x21, !P2 ;  /* 0x000000212100780c */ /* 0x000fe200057a1670 */
[----:B------:R-:W-:Y:S01]  /*70a0*/  FMUL R117, R117, R8 ;  /* 0x0000000875757220 */ /* 0x000fe20000400000 */
[----:B------:R-:W-:Y:S01]  /*70b0*/  F2FP.SATFINITE.E5M2.F32.PACK_AB_MERGE_C R27, RZ, R114, RZ ;  /* 0x00000072ff1b723e */ /* 0x000fe200048060ff */
[----:B------:R1:W-:Y:S01]  /*70c0*/  @!P6 STG.E.U8 desc[UR16][R14.64+0x19], R25 ;  /* 0x000019190e00e986 */ /* 0x0003e2000c101110 */
[----:B------:R-:W-:Y:S01]  /*70d0*/  ISETP.LT.OR P6, PT, R33, 0x22, !P2 ;  /* 0x000000222100780c */ /* 0x000fe200057c1670 */
[-C--:B------:R-:W-:Y:S01]  /*70e0*/  FMUL R112, R112, R8.reuse ;  /* 0x0000000870707220 */ /* 0x080fe20000400000 */
[-C--:B------:R-:W-:Y:S01]  /*70f0*/  FMUL R115, R115, R8.reuse ;  /* 0x0000000873737220 */ /* 0x080fe20000400000 */
        /* <DEDUP_REMOVED lines=39> */
[-C--:B------:R-:W-:Y:S01]  /*7370*/  FMUL R103, R103, R8.reuse ;  /* 0x0000000867677220 */ /* 0x080fe20000400000 */
[----:B------:R-:W-:Y:S01]  /*7380*/  @!P1 STG.E.U8 desc[UR16][R16.64+0x30], R123 ;  /* 0x0000307b10009986 */ /* 0x000fe2000c101110 */
[----:B------:R-:W-:Y:S01]  /*7390*/  ISETP.LT.OR P1, PT, R33, 0x39, !P0 ;  /* 0x000000392100780c */ /* 0x000fe20004721670 */
[-C--:B------:R-:W-:Y:S01]  /*73a0*/  FMUL R101, R101, R8.reuse ;  /* 0x0000000865657220 */ /* 0x080fe20000400000 */
[----:B------:R-:W-:Y:S01]  /*73b0*/  ISETP.LT.OR P0, PT, R33, 0x3a, !P0 ;  /* 0x0000003a2100780c */ /* 0x000fe20004701670 */
[----:B------:R-:W-:Y:S01]  /*73c0*/  FMUL R96, R96, R8 ;  /* 0x0000000860607220 */ /* 0x000fe20000400000 */
[----:B0-----:R-:W-:Y:S01]  /*73d0*/  F2FP.SATFINITE.E5M2.F32.PACK_AB_MERGE_C R7, RZ, R118, RZ ;  /* 0x00000076ff07723e */ /* 0x001fe200048060ff */
[-C--:B------:R-:W-:Y:S01]  /*73e0*/  FMUL R94, R94, R8.reuse ;  /* 0x000000085e5e7220 */ /* 0x080fe20000400000 */
[----:B------:R-:W-:Y:S01]  /*73f0*/  F2FP.SATFINITE.E5M2.F32.PACK_AB_MERGE_C R105, RZ, R105, RZ ;  /* 0x00000069ff69723e */ /* 0x000fe200048060ff */
[----:B------:R-:W-:Y:S01]  /*7400*/  FMUL R97, R97, R8 ;  /* 0x0000000861617220 */ /* 0x000fe20000400000 */
[----:B-1----:R-:W-:Y:S01]  /*7410*/  F2FP.SATFINITE.E5M2.F32.PACK_AB_MERGE_C R25, RZ, R116, RZ ;  /* 0x00000074ff19723e */ /* 0x002fe200048060ff */
[----:B------:R0:W-:Y:S01]  /*7420*/  @!P4 STG.E.U8 desc[UR16][R16.64+0x31], R7 ;  /* 0x000031071000c986 */ /* 0x0001e2000c101110 */
[----:B------:R-:W-:Y:S01]  /*7430*/  ISETP.LT.OR P4, PT, R33, 0x39, !P2 ;  /* 0x000000392100780c */ /* 0x000fe20005781670 */
[-C--:B------:R-:W-:Y:S01]  /*7440*/  FMUL R99, R99, R8.reuse ;  /* 0x0000000863637220 */ /* 0x080fe20000400000 */
[----:B------:R-:W-:Y:S01]  /*7450*/  ISETP.LT.OR P2, PT, R33, 0x3a, !P2 ;  /* 0x0000003a2100780c */ /* 0x000fe20005741670 */
[----:B------:R-:W-:Y:S01]  /*7460*/  @!P5 STG.E.U8 desc[UR16][R14.64+0x30], R121 ;  /* 0x000030790e00d986 */ /* 0x000fe2000c101110 */
[----:B------:R-:W-:Y:S01]  /*7470*/  F2FP.SATFINITE.E5M2.F32.PACK_AB_MERGE_C R103, RZ, R103, RZ ;  /* 0x00000067ff67723e */ /* 0x000fe200048060ff */
[-C--:B------:R-:W-:Y:S01]  /*7480*/  FMUL R92, R92, R8.reuse ;  /* 0x000000085c5c7220 */ /* 0x080fe20000400000 */
[----:B------:R-:W-:Y:S01]  /*7490*/  F2FP.SATFINITE.E5M2.F32.PACK_AB_MERGE_C R101, RZ, R101, RZ ;  /* 0x00000065ff65723e */ /* 0x000fe200048060ff */
[----:B------:R-:W-:Y:S01]  /*74a0*/  @!P6 STG.E.U8 desc[UR16][R14.64+0x31], R25 ;  /* 0x000031190e00e986 */ /* 0x000fe2000c101110 */
[----:B------:R-:W-:Y:S01]  /*74b0*/  F2FP.SATFINITE.E5M2.F32.PACK_AB_MERGE_C R97, RZ, R97, RZ ;  /* 0x00000061ff61723e */ /* 0x000fe200048060ff */
[-C--:B------:R-:W-:Y:S01]  /*74c0*/  FMUL R88, R88, R8.reuse ;  /* 0x0000000858587220 */ /* 0x080fe20000400000 */
[-C--:B------:R-:W-:Y:S01]  /*74d0*/  FMUL R95, R95, R8.reuse ;  /* 0x000000085f5f7220 */ /* 0x080fe20000400000 */
[----:B------:R-:W-:Y:S01]  /*74e0*/  @!P0 STG.E.U8 desc[UR16][R16.64+0x39], R27 ;  /* 0x0000391b10008986 */ /* 0x000fe2000c101110 */
[----:B------:R-:W-:Y:S01]  /*74f0*/  ISETP.GE.AND P0, PT, R34, 0x81, PT ;  /* 0x000000812200780c */ /* 0x000fe20003f06270 */
[----:B------:R-:W-:Y:S01]  /*7500*/  FMUL R93, R93, R8 ;  /* 0x000000085d5d7220 */ /* 0x000fe20000400000 */
[----:B0-----:R-:W-:Y:S01]  /*7510*/  F2FP.SATFINITE.E5M2.F32.PACK_AB_MERGE_C R7, RZ, R112, RZ ;  /* 0x00000070ff07723e */ /* 0x001fe200048060ff */
[----:B------:R0:W-:Y:S01]  /*7520*/  @!P1 STG.E.U8 desc[UR16][R16.64+0x38], R119 ;  /* 0x0000387710009986 */ /* 0x0001e2000c101110 */
[C---:B------:R-:W-:Y:S01]  /*7530*/  ISETP.LT.OR P6, PT, R33.reuse, 0x1, !P0 ;  /* 0x000000012100780c */ /* 0x040fe200047c1670 */
[-C--:B------:R-:W-:Y:S01]  /*7540*/  FMUL R90, R90, R8.reuse ;  /* 0x000000085a5a7220 */ /* 0x080fe20000400000 */
[----:B------:R-:W-:Y:S01]  /*7550*/  ISETP.LT.OR P5, PT, R33, 0x2, !P0 ;  /* 0x000000022100780c */ /* 0x000fe200047a1670 */
[----:B------:R-:W-:Y:S01]  /*7560*/  @!P4 STG.E.U8 desc[UR16][R14.64+0x38], R117 ;  /* 0x000038750e00c986 */ /* 0x000fe2000c101110 */
[----:B------:R-:W-:Y:S01]  /*7570*/  ISETP.GE.AND P1, PT, R34, 0x89, PT ;  /* 0x000000892200780c */ /* 0x000fe20003f26270 */
[-C--:B------:R-:W-:Y:S01]  /*7580*/  FMUL R23, R23, R8.reuse ;  /* 0x0000000817177220 */ /* 0x080fe20000400000 */
[----:B------:R-:W-:Y:S01]  /*7590*/  F2FP.SATFINITE.E5M2.F32.PACK_AB_MERGE_C R99, RZ, R99, RZ ;  /* 0x00000063ff63723e */ /* 0x000fe200048060ff */
[----:B------:R1:W-:Y:S01]  /*75a0*/  @!P2 STG.E.U8 desc[UR16][R14.64+0x39], R7 ;  /* 0x000039070e00a986 */ /* 0x0003e2000c101110 */
[----:B------:R-:W-:Y:S01]  /*75b0*/  ISETP.LT.OR P4, PT, R33, 0x1, !P1 ;  /* 0x000000012100780c */ /* 0x000fe20004f81670 */
[-C--:B------:R-:W-:Y:S01]  /*75c0*/  FMUL R91, R91, R8.reuse ;  /* 0x000000085b5b7220 */ /* 0x080fe20000400000 */
[----:B------:R-:W-:Y:S01]  /*75d0*/  ISETP.LT.OR P2, PT, R33, 0xa, !P0 ;  /* 0x0000000a2100780c */ /* 0x000fe20004741670 */
[----:B------:R-:W-:Y:S01]  /*75e0*/  FMUL R89, R89, R8 ;  /* 0x0000000859597220 */ /* 0x000fe20000400000 */
[----:B0-----:R-:W-:Y:S01]  /*75f0*/  F2FP.SATFINITE.E5M2.F32.PACK_AB_MERGE_C R17, RZ, R110, RZ ;  /* 0x0000006eff11723e */ /* 0x001fe200048060ff */
[----:B------:R-:W-:Y:S01]  /*7600*/  @!P6 STG.E.U8 desc[UR16][R12.64], R115 ;  /* 0x000000730c00e986 */ /* 0x000fe2000c101110 */
[C---:B------:R-:W-:Y:S01]  /*7610*/  ISETP.LT.OR P6, PT, R33.reuse, 0x2, !P1 ;  /* 0x000000022100780c */ /* 0x040fe20004fc1670 */
[-C--:B------:R-:W-:Y:S01]  /*7620*/  FMUL R22, R22, R8.reuse ;  /* 0x0000000816167220 */ /* 0x080fe20000400000 */
[----:B------:R-:W-:Y:S01]  /*7630*/  F2FP.SATFINITE.E5M2.F32.PACK_AB_MERGE_C R95, RZ, R95, RZ ;  /* 0x0000005fff5f723e */ /* 0x000fe200048060ff */
[----:B------:R-:W-:Y:S01]  /*7640*/  @!P5 STG.E.U8 desc[UR16][R12.64+0x1], R17 ;  /* 0x000001110c00d986 */ /* 0x000fe2000c101110 */
[----:B------:R-:W-:Y:S01]  /*7650*/  ISETP.LT.OR P5, PT, R33, 0x9, !P0 ;  /* 0x000000092100780c */ /* 0x000fe200047a1670 */
[----:B------:R-:W-:Y:S01]  /*7660*/  FMUL R19, R19, R8 ;  /* 0x0000000813137220 */ /* 0x000fe20000400000 */
[----:B-1----:R-:W-:Y:S01]  /*7670*/  F2FP.SATFINITE.E5M2.F32.PACK_AB_MERGE_C R7, RZ, R108, RZ ;  /* 0x0000006cff07723e */ /* 0x002fe200048060ff */
[----:B------:R-:W-:Y:S01]  /*7680*/  @!P4 STG.E.U8 desc[UR16][R10.64], R113 ;  /* 0x000000710a00c986 */ /* 0x000fe2000c101110 */
[----:B------:R-:W-:Y:S01]  /*7690*/  F2FP.SATFINITE.E5M2.F32.PACK_AB_MERGE_C R15, RZ, R106, RZ ;  /* 0x0000006aff0f723e */ /* 0x000fe200048060ff */
[-C--:B------:R-:W-:Y:S01]  /*76a0*/  FMUL R18, R18, R8.reuse ;  /* 0x0000000812127220 */ /* 0x080fe20000400000 */
[----:B------:R-:W-:Y:S01]  /*76b0*/  ISETP.LT.OR P4, PT, R33, 0x9, !P1 ;  /* 0x000000092100780c */ /* 0x000fe20004f81670 */
[-C--:B------:R-:W-:Y:S01]  /*76c0*/  FMUL R21, R21, R8.reuse ;  /* 0x0000000815157220 */ /* 0x080fe20000400000 */
[----:B------:R-:W-:Y:S01]  /*76d0*/  F2FP.SATFINITE.E5M2.F32.PACK_AB_MERGE_C R93, RZ, R93, RZ ;  /* 0x0000005dff5d723e */ /* 0x000fe200048060ff */
[----:B------:R0:W-:Y:S01]  /*76e0*/  @!P6 STG.E.U8 desc[UR16][R10.64+0x1], R7 ;  /* 0x000001070a00e986 */ /* 0x0001e2000c101110 */
[C---:B------:R-:W-:Y:S01]  /*76f0*/  ISETP.LT.OR P6, PT, R33.reuse, 0xa, !P1 ;  /* 0x0000000a2100780c */ /* 0x040fe20004fc1670 */
[----:B------:R-:W-:Y:S01]  /*7700*/  FMUL R20, R20, R8 ;  /* 0x0000000814147220 */ /* 0x000fe20000400000 */
[----:B------:R-:W-:Y:S01]  /*7710*/  F2FP.SATFINITE.E5M2.F32.PACK_AB_MERGE_C R23, RZ, R23, RZ ;  /* 0x00000017ff17723e */ /* 0x000fe200048060ff */
[----:B------:R1:W-:Y:S01]  /*7720*/  @!P2 STG.E.U8 desc[UR16][R12.64+0x9], R15 ;  /* 0x0000090f0c00a986 */ /* 0x0003e2000c101110 */
[----:B------:R-:W-:-:S02]  /*7730*/  ISETP.LT.OR P2, PT, R33, 0x12, !P0 ;  /* 0x000000122100780c */ /* 0x000fc40004741670 */
[----:B------:R-:W-:Y:S01]  /*7740*/  F2FP.SATFINITE.E5M2.F32.PACK_AB_MERGE_C R91, RZ, R91, RZ ;  /* 0x0000005bff5b723e */ /* 0x000fe200048060ff */
[----:B------:R-:W-:Y:S01]  /*7750*/  @!P5 STG.E.U8 desc[UR16][R12.64+0x8], R109 ;  /* 0x0000086d0c00d986 */ /* 0x000fe2000c101110 */
[C---:B------:R-:W-:Y:S02]  /*7760*/  ISETP.LT.OR P5, PT, R33.reuse, 0x11, !P0 ;  /* 0x000000112100780c */ /* 0x040fe400047a1670 */
[----:B------:R-:W-:Y:S01]  /*7770*/  F2FP.SATFINITE.E5M2.F32.PACK_AB_MERGE_C R89, RZ, R89, RZ ;  /* 0x00000059ff59723e */ /* 0x000fe200048060ff */
[----:B------:R-:W-:Y:S01]  /*7780*/  @!P4 STG.E.U8 desc[UR16][R10.64+0x8], R111 ;  /* 0x0000086f0a00c986 */ /* 0x000fe2000c101110 */
[----:B0-----:R-:W-:Y:S02]  /*7790*/  F2FP.SATFINITE.E5M2.F32.PACK_AB_MERGE_C R7, RZ, R104, RZ ;  /* 0x00000068ff07723e */ /* 0x001fe400048060ff */
[C---:B------:R-:W-:Y:S02]  /*77a0*/  ISETP.LT.OR P4, PT, R33.reuse, 0x11, !P1 ;  /* 0x000000112100780c */ /* 0x040fe40004f81670 */
[----:B-1----:R-:W-:Y:S01]  /*77b0*/  F2FP.SATFINITE.E5M2.F32.PACK_AB_MERGE_C R15, RZ, R100, RZ ;  /* 0x00000064ff0f723e */ /* 0x002fe200048060ff */
[----:B------:R0:W-:Y:S01]  /*77c0*/  @!P6 STG.E.U8 desc[UR16][R10.64+0x9], R7 ;  /* 0x000009070a00e986 */ /* 0x0001e2000c101110 */
[----:B------:R-:W-:-:S02]  /*77d0*/  ISETP.LT.OR P6, PT, R33, 0x12, !P1 ;  /* 0x000000122100780c */ /* 0x000fc40004fc1670 */
[----:B------:R-:W-:Y:S01]  /*77e0*/  F2FP.SATFINITE.E5M2.F32.PACK_AB_MERGE_C R19, RZ, R19, RZ ;  /* 0x00000013ff13723e */ /* 0x000fe200048060ff */
[----:B------:R1:W-:Y:S01]  /*77f0*/  @!P2 STG.E.U8 desc[UR16][R12.64+0x11], R15 ;  /* 0x0000110f0c00a986 */ /* 0x0003e2000c101110 */
[C---:B------:R-:W-:Y:S02]  /*7800*/  ISETP.LT.OR P2, PT, R33.reuse, 0x1a, !P0 ;  /* 0x0000001a2100780c */ /* 0x040fe40004741670 */
[----:B------:R-:W-:Y:S01]  /*7810*/  F2FP.SATFINITE.E5M2.F32.PACK_AB_MERGE_C R21, RZ, R21, RZ ;  /* 0x00000015ff15723e */ /* 0x000fe200048060ff */
[----:B------:R-:W-:Y:S01]  /*7820*/  @!P5 STG.E.U8 desc[UR16][R12.64+0x10], R107 ;  /* 0x0000106b0c00d986 */ /* 0x000fe2000c101110 */
[----:B------:R-:W-:Y:S02]  /*7830*/  ISETP.LT.OR P5, PT, R33, 0x19, !P0 ;  /* 0x000000192100780c */ /* 0x000fe400047a1670 */
[----:B------:R-:W-:Y:S01]  /*7840*/  F2FP.SATFINITE.E5M2.F32.PACK_AB_MERGE_C R17, RZ, R20, RZ ;  /* 0x00000014ff11723e */ /* 0x000fe200048060ff */
[----:B------:R-:W-:Y:S01]  /*7850*/  @!P4 STG.E.U8 desc[UR16][R10.64+0x10], R105 ;  /* 0x000010690a00c986 */ /* 0x000fe2000c101110 */
[----:B0-----:R-:W-:-:S02]  /*7860*/  F2FP.SATFINITE.E5M2.F32.PACK_AB_MERGE_C R7, RZ, R102, RZ ;  /* 0x00000066ff07723e */ /* 0x001fc400048060ff */
[C---:B------:R-:W-:Y:S02]  /*7870*/  ISETP.LT.OR P4, PT, R33.reuse, 0x19, !P1 ;  /* 0x000000192100780c */ /* 0x040fe40004f81670 */
[----:B-1----:R-:W-:Y:S01]  /*7880*/  F2FP.SATFINITE.E5M2.F32.PACK_AB_MERGE_C R15, RZ, R98, RZ ;  /* 0x00000062ff0f723e */ /* 0x002fe200048060ff */
[----:B------:R0:W-:Y:S01]  /*7890*/  @!P6 STG.E.U8 desc[UR16][R10.64+0x11], R7 ;  /* 0x000011070a00e986 */ /* 0x0001e2000c101110 */
[----:B------:R-:W-:-:S03]  /*78a0*/  ISETP.LT.OR P6, PT, R33, 0x1a, !P1 ;  /* 0x0000001a2100780c */ /* 0x000fc60004fc1670 */
[----:B------:R1:W-:Y:S01]  /*78b0*/  @!P2 STG.E.U8 desc[UR16][R12.64+0x19], R15 ;  /* 0x0000190f0c00a986 */ /* 0x0003e2000c101110 */
[----:B------:R-:W-:-:S03]  /*78c0*/  ISETP.LT.OR P2, PT, R33, 0x22, !P0 ;  /* 0x000000222100780c */ /* 0x000fc60004741670 */
[----:B------:R-:W-:Y:S01]  /*78d0*/  @!P5 STG.E.U8 desc[UR16][R12.64+0x18], R103 ;  /* 0x000018670c00d986 */ /* 0x000fe2000c101110 */
[C---:B------:R-:W-:Y:S02]  /*78e0*/  ISETP.LT.OR P5, PT, R33.reuse, 0x21, !P0 ;  /* 0x000000212100780c */ /* 0x040fe400047a1670 */
[----:B0-----:R-:W-:Y:S01]  /*78f0*/  F2FP.SATFINITE.E5M2.F32.PACK_AB_MERGE_C R7, RZ, R96, RZ ;  /* 0x00000060ff07723e */ /* 0x001fe200048060ff */
[----:B------:R-:W-:Y:S01]  /*7900*/  @!P4 STG.E.U8 desc[UR16][R10.64+0x18], R101 ;  /* 0x000018650a00c986 */ /* 0x000fe2000c101110 */
        /* <DEDUP_REMOVED lines=25> */
[C---:B------:R-:W-:Y:S02]  /*7aa0*/  ISETP.LT.OR P2, PT, R33.reuse, 0x39, !P0 ;  /* 0x000000392100780c */ /* 0x040fe40004741670 */
[C---:B------:R-:W-:Y:S01]  /*7ab0*/  ISETP.LT.OR P0, PT, R33.reuse, 0x3a, !P0 ;  /* 0x0000003a2100780c */ /* 0x040fe20004701670 */
[----:B------:R1:W-:Y:S01]  /*7ac0*/  @!P5 STG.E.U8 desc[UR16][R12.64+0x30], R91 ;  /* 0x0000305b0c00d986 */ /* 0x0003e2000c101110 */
[C---:B------:R-:W-:Y:S02]  /*7ad0*/  ISETP.LT.OR P5, PT, R33.reuse, 0x39, !P1 ;  /* 0x000000392100780c */ /* 0x040fe40004fa1670 */
[----:B------:R-:W-:Y:S01]  /*7ae0*/  ISETP.LT.OR P1, PT, R33, 0x3a, !P1 ;  /* 0x0000003a2100780c */ /* 0x000fe20004f21670 */
[----:B------:R1:W-:Y:S01]  /*7af0*/  @!P4 STG.E.U8 desc[UR16][R10.64+0x30], R89 ;  /* 0x000030590a00c986 */ /* 0x0003e2000c101110 */
[----:B0-----:R-:W-:-:S05]  /*7b00*/  F2FP.SATFINITE.E5M2.F32.PACK_AB_MERGE_C R7, RZ, R22, RZ ;  /* 0x00000016ff07723e */ /* 0x001fca00048060ff */
[----:B------:R1:W-:Y:S04]  /*7b10*/  @!P6 STG.E.U8 desc[UR16][R10.64+0x31], R7 ;  /* 0x000031070a00e986 */ /* 0x0003e8000c101110 */
[----:B------:R1:W-:Y:S04]  /*7b20*/  @!P2 STG.E.U8 desc[UR16][R12.64+0x38], R19 ;  /* 0x000038130c00a986 */ /* 0x0003e8000c101110 */
[----:B------:R1:W-:Y:S04]  /*7b30*/  @!P0 STG.E.U8 desc[UR16][R12.64+0x39], R15 ;  /* 0x0000390f0c008986 */ /* 0x0003e8000c101110 */
[----:B------:R1:W-:Y:S04]  /*7b40*/  @!P5 STG.E.U8 desc[UR16][R10.64+0x38], R21 ;  /* 0x000038150a00d986 */ /* 0x0003e8000c101110 */
[----:B------:R1:W-:Y:S02]  /*7b50*/  @!P1 STG.E.U8 desc[UR16][R10.64+0x39], R17 ;  /* 0x000039110a009986 */ /* 0x0003e4000c101110 */
.L_x_168:
[----:B------:R-:W-:Y:S05]  /*7b60*/  BSYNC B0 ;  /* 0x0000000000007941 */ /* 0x000fea0003800000 */
.L_x_38:
[----:B------:R-:W-:Y:S01]  /*7b70*/  ULDC UR6, c[0x0][0xc] ;  /* 0x0000030000067ab9 */ /* 0x000fe20000000800 */
[----:B------:R-:W-:Y:S01]  /*7b80*/  ULDC UR7, c[0x0][0x10] ;  /* 0x0000040000077ab9 */ /* 0x000fe20000000800 */
[----:B01---5:R-:W0:Y:S01]  /*7b90*/  LDC R7, c[0x0][0x14] ;  /* 0x00000500ff077b82 */ /* 0x023e220000000800 */
[----:B------:R-:W-:Y:S01]  /*7ba0*/  UIMAD.WIDE.U32 UR6, UR6, UR7, URZ ;  /* 0x00000007060672a5 */ /* 0x000fe2000f8e003f */
[----:B------:R-:W-:Y:S01]  /*7bb0*/  PRMT R10, RZ, 0x7610, R10 ;  /* 0x00007610ff0a7816 */ /* 0x000fe2000000000a */
[----:B------:R-:W-:-:S04]  /*7bc0*/  IMAD.MOV.U32 R11, RZ, RZ, -0x1 ;  /* 0xffffffffff0b7424 */ /* 0x000fc800078e00ff */
[----:B0-----:R-:W-:-:S04]  /*7bd0*/  IMAD.WIDE.U32 R2, R7, UR6, R2 ;  /* 0x0000000607027c25 */ /* 0x001fc8000f8e0002 */
[----:B------:R-:W-:Y:S01]  /*7be0*/  IMAD R7, R7, UR7, RZ ;  /* 0x0000000707077c24 */ /* 0x000fe2000f8e02ff */
[----:B------:R-:W-:Y:S02]  /*7bf0*/  ULDC.64 UR6, c[0x0][0x650] ;  /* 0x0001940000067ab9 */ /* 0x000fe40000000a00 */
[----:B------:R-:W-:Y:S01]  /*7c00*/  ISETP.GE.U32.AND P0, PT, R2, UR6, PT ;  /* 0x0000000602007c0c */ /* 0x000fe2000bf06070 */
[----:B------:R-:W-:Y:S02]  /*7c10*/  IMAD.IADD R3, R3, 0x1, R7 ;  /* 0x0000000103037824 */ /* 0x000fe400078e0207 */
[----:B------:R-:W-:-:S03]  /*7c20*/  IMAD.MOV.U32 R7, RZ, RZ, -0x1 ;  /* 0xffffffffff077424 */ /* 0x000fc600078e00ff */
[----:B------:R-:W-:-:S13]  /*7c30*/  ISETP.GE.U32.AND.EX P0, PT, R3, UR7, PT, P0 ;  /* 0x0000000703007c0c */ /* 0x000fda000bf06100 */
[----:B------:R-:W-:Y:S05]  /*7c40*/  @P0 BRA `(.L_x_169) ;  /* 0x0000000400600947 */ /* 0x000fea0003800000 */
[----:B------:R-:W0:Y:S01]  /*7c50*/  S2R R22, SR_CTAID.X ;  /* 0x0000000000167919 */ /* 0x000e220000002500 */
[----:B------:R-:W1:Y:S01]  /*7c60*/  LDC.64 R16, c[0x0][0x628] ;  /* 0x00018a00ff107b82 */ /* 0x000e620000000a00 */
[----:B------:R-:W-:Y:S01]  /*7c70*/  ULDC UR6, c[0x0][0x150] ;  /* 0x0000540000067ab9 */ /* 0x000fe20000000800 */
[----:B--234-:R-:W-:Y:S01]  /*7c80*/  IMAD.MOV.U32 R14, RZ, RZ, R2 ;  /* 0x000000ffff0e7224 */ /* 0x01cfe200078e0002 */
[----:B------:R-:W2:Y:S01]  /*7c90*/  S2R R24, SR_CTAID.Y ;  /* 0x0000000000187919 */ /* 0x000ea20000002600 */
[----:B------:R-:W-:-:S04]  /*7ca0*/  IMAD.MOV.U32 R15, RZ, RZ, R3 ;  /* 0x000000ffff0f7224 */ /* 0x000fc800078e0003 */
[----:B------:R-:W3:Y:S08]  /*7cb0*/  LDC R25, c[0x0][0x144] ;  /* 0x00005100ff197b82 */ /* 0x000ef00000000800 */
[----:B------:R-:W4:Y:S08]  /*7cc0*/  LDC R18, c[0x0][0x630] ;  /* 0x00018c00ff127b82 */ /* 0x000f300000000800 */
[----:B------:R-:W2:Y:S01]  /*7cd0*/  LDC.64 R20, c[0x0][0x620] ;  /* 0x00018800ff147b82 */ /* 0x000ea20000000a00 */
[----:B-1----:R-:W-:-:S04]  /*7ce0*/  ISETP.NE.U32.AND P0, PT, R16, RZ, PT ;  /* 0x000000ff1000720c */ /* 0x002fc80003f05070 */
[----:B------:R-:W-:Y:S02]  /*7cf0*/  ISETP.NE.AND.EX P0, PT, R17, RZ, PT, P0 ;  /* 0x000000ff1100720c */ /* 0x000fe40003f05300 */
[----:B0-----:R-:W-:-:S05]  /*7d00*/  I2FP.F32.U32 R7, R22 ;  /* 0x0000001600077245 */ /* 0x001fca0000201000 */
[----:B------:R-:W-:-:S04]  /*7d10*/  FMUL R7, R7, UR6 ;  /* 0x0000000607077c20 */ /* 0x000fc80008400000 */
[----:B------:R0:W1:Y:S02]  /*7d20*/  F2I.U32.TRUNC.NTZ R23, R7 ;  /* 0x0000000700177305 */ /* 0x000064000020f000 */
[----:B---34-:R-:W-:Y:S05]  /*7d30*/  @!P0 BRA `(.L_x_170) ;  /* 0x0000000000288947 */ /* 0x018fea0003800000 */
[----:B0-----:R-:W0:Y:S02]  /*7d40*/  LDC R7, c[0x0][0x634] ;  /* 0x00018d00ff077b82 */ /* 0x001e240000000800 */
        /* <DEDUP_REMOVED lines=9> */
.L_x_170:
[-CC-:B------:R-:W-:Y:S01]  /*7de0*/  SHF.R.U64 R19, R14, R18.reuse, R15.reuse ;  /* 0x000000120e137219 */ /* 0x180fe2000000120f */
[----:B------:R-:W3:Y:S01]  /*7df0*/  LDC.64 R30, c[0x0][0x640] ;  /* 0x00019000ff1e7b82 */ /* 0x000ee20000000a00 */
[----:B0-----:R-:W-:Y:S01]  /*7e00*/  SHF.R.U32.HI R7, RZ, R18, R15 ;  /* 0x00000012ff077219 */ /* 0x001fe2000001160f */
[----:B-1----:R-:W-:Y:S01]  /*7e10*/  IMAD.MOV R23, RZ, RZ, -R23 ;  /* 0x000000ffff177224 */ /* 0x002fe200078e0a17 */
[----:B------:R-:W-:Y:S01]  /*7e20*/  IADD3 R13, P0, RZ, -R19, RZ ;  /* 0x80000013ff0d7210 */ /* 0x000fe20007f1e0ff */
[----:B------:R-:W-:Y:S02]  /*7e30*/  ULDC UR6, c[0x0][0x154] ;  /* 0x0000550000067ab9 */ /* 0x000fe40000000800 */
[----:B------:R-:W-:Y:S02]  /*7e40*/  IMAD R25, R25, R23, R22 ;  /* 0x0000001719197224 */ /* 0x000fe400078e0216 */
[----:B------:R-:W0:Y:S01]  /*7e50*/  LDC R14, c[0x0][0x618] ;  /* 0x00018600ff0e7b82 */ /* 0x000e220000000800 */
[----:B------:R-:W-:-:S02]  /*7e60*/  IMAD.X R7, RZ, RZ, ~R7, P0 ;  /* 0x000000ffff077224 */ /* 0x000fc400000e0e07 */
[----:B--2---:R-:W-:-:S04]  /*7e70*/  IMAD.WIDE.U32 R10, R13, R20, R2 ;  /* 0x000000140d0a7225 */ /* 0x004fc800078e0002 */
[----:B------:R-:W-:Y:S01]  /*7e80*/  IMAD R12, R7, R20, RZ ;  /* 0x00000014070c7224 */ /* 0x000fe200078e02ff */
[----:B------:R-:W1:Y:S03]  /*7e90*/  LDC R26, c[0x0][0x608] ;  /* 0x00018200ff1a7b82 */ /* 0x000e660000000800 */
[----:B------:R-:W-:Y:S02]  /*7ea0*/  IMAD R7, R13, R21, R12 ;  /* 0x000000150d077224 */ /* 0x000fe400078e020c */
[----:B------:R-:W-:Y:S02]  /*7eb0*/  IMAD.MOV.U32 R13, RZ, RZ, 0x1 ;  /* 0x00000001ff0d7424 */ /* 0x000fe400078e00ff */
[----:B------:R-:W-:Y:S01]  /*7ec0*/  IMAD.IADD R7, R11, 0x1, R7 ;  /* 0x000000010b077824 */ /* 0x000fe200078e0207 */
[----:B------:R-:W2:Y:S01]  /*7ed0*/  LDC R28, c[0x0][0x658] ;  /* 0x00019600ff1c7b82 */ /* 0x000ea20000000800 */
[----:B------:R-:W-:-:S02]  /*7ee0*/  I2FP.F32.U32 R11, R24 ;  /* 0x00000018000b7245 */ /* 0x000fc40000201000 */
[----:B---3--:R-:W-:-:S03]  /*7ef0*/  ISETP.NE.U32.AND P0, PT, R30, RZ, PT ;  /* 0x000000ff1e00720c */ /* 0x008fc60003f05070 */
[----:B------:R-:W-:Y:S01]  /*7f00*/  FMUL R12, R11, UR6 ;  /* 0x000000060b0c7c20 */ /* 0x000fe20008400000 */
[----:B------:R-:W-:Y:S01]  /*7f10*/  ISETP.NE.AND.EX P0, PT, R31, RZ, PT, P0 ;  /* 0x000000ff1f00720c */ /* 0x000fe20003f05300 */
[----:B------:R-:W3:Y:S01]  /*7f20*/  LDC R23, c[0x0][0x148] ;  /* 0x00005200ff177b82 */ /* 0x000ee20000000800 */
[-CC-:B0-----:R-:W-:Y:S01]  /*7f30*/  SHF.R.U64 R18, R10, R14.reuse, R7.reuse ;  /* 0x0000000e0a127219 */ /* 0x181fe20000001207 */
[----:B------:R0:W4:Y:S01]  /*7f40*/  F2I.U32.TRUNC.NTZ R20, R12 ;  /* 0x0000000c00147305 */ /* 0x000122000020f000 */
[----:B------:R-:W-:Y:S01]  /*7f50*/  SHF.R.U32.HI R7, RZ, R14, R7 ;  /* 0x0000000eff077219 */ /* 0x000fe20000011607 */
[----:B------:R-:W-:-:S04]  /*7f60*/  IMAD.MOV.U32 R11, RZ, RZ, -0x1 ;  /* 0xffffffffff0b7424 */ /* 0x000fc800078e00ff */
[----:B------:R-:W0:Y:S01]  /*7f70*/  LDC R22, c[0x0][0x600] ;  /* 0x00018000ff167b82 */ /* 0x000e220000000800 */
[-CC-:B-1----:R-:W-:Y:S02]  /*7f80*/  SHF.R.U64 R16, R18, R26.reuse, R7.reuse ;  /* 0x0000001a12107219 */ /* 0x182fe40000001207 */
[----:B------:R-:W-:-:S05]  /*7f90*/  SHF.R.U32.HI R7, RZ, R26, R7 ;  /* 0x0000001aff077219 */ /* 0x000fca0000011607 */
[----:B------:R-:W1:Y:S01]  /*7fa0*/  LDC R29, c[0x0][0x648] ;  /* 0x00019200ff1d7b82 */ /* 0x000e620000000800 */
[-C--:B--2---:R-:W-:Y:S02]  /*7fb0*/  SHF.L.U32 R10, R11, R28.reuse, RZ ;  /* 0x0000001c0b0a7219 */ /* 0x084fe400000006ff */
[-CC-:B------:R-:W-:Y:S02]  /*7fc0*/  SHF.R.U64 R21, R16, R28.reuse, R7.reuse ;  /* 0x0000001c10157219 */ /* 0x180fe40000001207 */
[----:B------:R-:W-:Y:S02]  /*7fd0*/  SHF.R.U32.HI R11, RZ, R28, R7 ;  /* 0x0000001cff0b7219 */ /* 0x000fe40000011607 */
[----:B------:R-:W-:Y:S01]  /*7fe0*/  LOP3.LUT R27, RZ, R10, RZ, 0x33, !PT ;  /* 0x0000000aff1b7212 */ /* 0x000fe200078e33ff */
[----:B------:R-:W2:Y:S01]  /*7ff0*/  LDC R33, c[0x0][0x638] ;  /* 0x00018e00ff217b82 */ /* 0x000ea20000000800 */
[----:B------:R-:W-:Y:S01]  /*8000*/  SHF.L.U32 R28, R13, R28, RZ ;  /* 0x0000001c0d1c7219 */ /* 0x000fe200000006ff */
[----:B------:R-:W-:-:S06]  /*8010*/  IMAD.MOV.U32 R10, RZ, RZ, R21 ;  /* 0x000000ffff0a7224 */ /* 0x000fcc00078e0015 */
[----:B------:R-:W0:Y:S01]  /*8020*/  LDC R34, c[0x0][0x610] ;  /* 0x00018400ff227b82 */ /* 0x000e220000000800 */
[----:B----4-:R-:W-:Y:S05]  /*8030*/  @!P0 BRA `(.L_x_171) ;  /* 0x0000000000288947 */ /* 0x010fea0003800000 */
[----:B------:R-:W4:Y:S02]  /*8040*/  LDC R10, c[0x0][0x64c] ;  /* 0x00019300ff0a7b82 */ /* 0x000f240000000800 */
[----:B----4-:R-:W-:-:S05]  /*8050*/  IADD3 R7, P0, R21, R10, RZ ;  /* 0x0000000a15077210 */ /* 0x010fca0007f1e0ff */
[----:B------:R-:W-:-:S04]  /*8060*/  IMAD.X R17, RZ, RZ, R11, P0 ;  /* 0x000000ffff117224 */ /* 0x000fc800000e060b */
[----:B------:R-:W-:-:S04]  /*8070*/  IMAD.WIDE.U32 R10, R17, R30, RZ ;  /* 0x0000001e110a7225 */ /* 0x000fc800078e00ff */
[----:B0-----:R-:W-:-:S04]  /*8080*/  IMAD.WIDE.U32 R12, P0, R7, R31, R10 ;  /* 0x0000001f070c7225 */ /* 0x001fc8000780000a */
[----:B------:R-:W-:-:S04]  /*8090*/  IMAD.WIDE.U32 R10, R7, R30, RZ ;  /* 0x0000001e070a7225 */ /* 0x000fc800078e00ff */
[----:B------:R-:W-:Y:S01]  /*80a0*/  IMAD.X R15, RZ, RZ, RZ, P0 ;  /* 0x000000ffff0f7224 */ /* 0x000fe200000e06ff */
[----:B------:R-:W-:Y:S01]  /*80b0*/  IADD3 RZ, P0, R11, R12, RZ ;  /* 0x0000000c0bff7210 */ /* 0x000fe20007f1e0ff */
[----:B------:R-:W-:-:S04]  /*80c0*/  IMAD.MOV.U32 R14, RZ, RZ, R13 ;  /* 0x000000ffff0e7224 */ /* 0x000fc800078e000d */
[----:B------:R-:W-:-:S08]  /*80d0*/  IMAD.WIDE.U32.X R10, R17, R31, R14, P0 ;  /* 0x0000001f110a7225 */ /* 0x000fd000000e040e */
.L_x_171:
[----:B-1----:R-:W-:Y:S01]  /*80e0*/  SHF.R.U64 R7, R10, R29, R11 ;  /* 0x0000001d0a077219 */ /* 0x002fe2000000120b */
[----:B0-----:R-:W-:Y:S01]  /*80f0*/  VIADD R11, R22, 0xffffffff ;  /* 0xffffffff160b7836 */ /* 0x001fe20000000000 */
[----:B------:R-:W-:Y:S01]  /*8100*/  LOP3.LUT R32, R16, R27, RZ, 0xc0, !PT ;  /* 0x0000001b10207212 */ /* 0x000fe200078ec0ff */
[----:B------:R-:W-:Y:S02]  /*8110*/  IMAD.MOV R20, RZ, RZ, -R20 ;  /* 0x000000ffff147224 */ /* 0x000fe400078e0a14 */
[----:B------:R-:W-:Y:S01]  /*8120*/  IMAD.MOV R10, RZ, RZ, -R7 ;  /* 0x000000ffff0a7224 */ /* 0x000fe200078e0a07 */
[----:B------:R-:W-:Y:S01]  /*8130*/  LOP3.LUT R18, R18, R11, RZ, 0xc0, !PT ;  /* 0x0000000b12127212 */ /* 0x000fe200078ec0ff */
[----:B------:R-:W-:Y:S02]  /*8140*/  IMAD R32, R28, R7, R32 ;  /* 0x000000071c207224 */ /* 0x000fe400078e0220 */
[----:B---3--:R-:W-:Y:S02]  /*8150*/  @P3 IMAD R25, R23, R20, R24 ;  /* 0x0000001417193224 */ /* 0x008fe400078e0218 */
[----:B--2---:R-:W-:-:S02]  /*8160*/  IMAD R7, R10, R33, R21 ;  /* 0x000000210a077224 */ /* 0x004fc400078e0215 */
[----:B------:R-:W-:Y:S02]  /*8170*/  IMAD R32, R32, R34, R25 ;  /* 0x0000002220207224 */ /* 0x000fe400078e0219 */
[----:B------:R-:W-:Y:S02]  /*8180*/  IMAD R7, R7, R22, R18 ;  /* 0x0000001607077224 */ /* 0x000fe400078e0212 */
[----:B------:R-:W-:-:S03]  /*8190*/  IMAD.MOV.U32 R10, RZ, RZ, 0x1 ;  /* 0x00000001ff0a7424 */ /* 0x000fc600078e00ff */
[----:B------:R-:W-:Y:S02]  /*81a0*/  SEL R11, R7, R32, !P3 ;  /* 0x00000020070b7207 */ /* 0x000fe40005800000 */
[----:B------:R-:W-:Y:S01]  /*81b0*/  SEL R32, R32, R7, !P3 ;  /* 0x0000000720207207 */ /* 0x000fe20005800000 */
[----:B------:R-:W-:-:S07]  /*81c0*/  IMAD.MOV.U32 R7, RZ, RZ, R19 ;  /* 0x000000ffff077224 */ /* 0x000fce00078e0013 */
.L_x_169:
[----:B------:R-:W-:Y:S01]  /*81d0*/  LOP3.LUT P0, RZ, R10, 0xff, RZ, 0xc0, !PT ;  /* 0x000000ff0aff7812 */ /* 0x000fe2000780c0ff */
[----:B------:R-:W-:-:S12]  /*81e0*/  IMAD.MOV.U32 R10, RZ, RZ, R32 ;  /* 0x000000ffff0a7224 */ /* 0x000fd800078e0020 */
[----:B------:R-:W-:Y:S05]  /*81f0*/  @P0 BRA `(.L_x_172) ;  /* 0xffffff9000380947 */ /* 0x000fea000383ffff */
[----:B------:R-:W-:Y:S05]  /*8200*/  EXIT ;  /* 0x000000000000794d */ /* 0x000fea0003800000 */
.L_x_8:
[----:B-1----:R-:W-:Y:S01]  /*8210*/  ULDC.64 UR4, c[0x0][0x650] ;  /* 0x0001940000047ab9 */ /* 0x002fe20000000a00 */
        /* <DEDUP_REMOVED lines=25> */
.L_x_174:
[----:B------:R-:W0:Y:S01]  /*83b0*/  LDC.64 R28, c[0x0][0x640] ;  /* 0x00019000ff1c7b82 */ /* 0x000e220000000a00 */
[-CC-:B------:R-:W-:Y:S01]  /*83c0*/  SHF.R.U64 R21, R16, R6.reuse, R17.reuse ;  /* 0x0000000610157219 */ /* 0x180fe20000001211 */
[----:B------:R-:W-:Y:S01]  /*83d0*/  IMAD.MOV.U32 R31, RZ, RZ, 0x1 ;  /* 0x00000001ff1f7424 */ /* 0x000fe200078e00ff */
[----:B------:R-:W-:Y:S02]  /*83e0*/  SHF.R.U32.HI R5, RZ, R6, R17 ;  /* 0x00000006ff057219 */ /* 0x000fe40000011611 */
        /* <DEDUP_REMOVED lines=9> */
[----:B0-----:R-:W-:Y:S01]  /*8480*/  ISETP.NE.U32.AND P0, PT, R28, RZ, PT ;  /* 0x000000ff1c00720c */ /* 0x001fe20003f05070 */
[----:B------:R-:W-:-:S03]  /*8490*/  IMAD.MOV.U32 R11, RZ, RZ, -0x1 ;  /* 0xffffffffff0b7424 */ /* 0x000fc600078e00ff */
[----:B------:R-:W-:Y:S02]  /*84a0*/  ISETP.NE.AND.EX P0, PT, R29, RZ, PT, P0 ;  /* 0x000000ff1d00720c */ /* 0x000fe40003f05300 */
[----:B------:R-:W0:Y:S01]  /*84b0*/  LDC R24, c[0x0][0x600] ;  /* 0x00018000ff187b82 */ /* 0x000e220000000800 */
[-CC-:B-1----:R-:W-:Y:S02]  /*84c0*/  SHF.R.U64 R18, R10, R14.reuse, R5.reuse ;  /* 0x0000000e0a127219 */ /* 0x182fe40000001205 */
[----:B------:R-:W-:-:S05]  /*84d0*/  SHF.R.U32.HI R5, RZ, R14, R5 ;  /* 0x0000000eff057219 */ /* 0x000fca0000011605 */
        /* <DEDUP_REMOVED lines=21> */
.L_x_175:
[----:B-1----:R-:W-:Y:S01]  /*8630*/  SHF.R.U64 R6, R10, R25, R11 ;  /* 0x000000190a067219 */ /* 0x002fe2000000120b */
[----:B0-----:R-:W-:Y:S01]  /*8640*/  VIADD R11, R24, 0xffffffff ;  /* 0xffffffff180b7836 */ /* 0x001fe20000000000 */
[----:B------:R-:W-:Y:S01]  /*8650*/  SHF.L.U32 R9, R31, R26, RZ ;  /* 0x0000001a1f097219 */ /* 0x000fe200000006ff */
[----:B------:R-:W-:Y:S01]  /*8660*/  @P3 IMAD R12, R13, R20, R8 ;  /* 0x000000140d0c3224 */ /* 0x000fe200078e0208 */
[----:B------:R-:W-:Y:S01]  /*8670*/  LOP3.LUT R5, R22, R33, RZ, 0xc0, !PT ;  /* 0x0000002116057212 */ /* 0x000fe200078ec0ff */
[----:B------:R-:W-:Y:S01]  /*8680*/  IMAD.MOV R10, RZ, RZ, -R6 ;  /* 0x000000ffff0a7224 */ /* 0x000fe200078e0a06 */
[----:B------:R-:W-:Y:S01]  /*8690*/  LOP3.LUT R18, R18, R11, RZ, 0xc0, !PT ;  /* 0x0000000b12127212 */ /* 0x000fe200078ec0ff */
[----:B------:R-:W-:Y:S02]  /*86a0*/  IMAD.MOV.U32 R8, RZ, RZ, 0x1 ;  /* 0x00000001ff087424 */ /* 0x000fe400078e00ff */
[----:B------:R-:W-:Y:S02]  /*86b0*/  IMAD R9, R9, R6, R5 ;  /* 0x0000000609097224 */ /* 0x000fe400078e0205 */
[----:B--2---:R-:W-:-:S02]  /*86c0*/  IMAD R5, R10, R27, R23 ;  /* 0x0000001b0a057224 */ /* 0x004fc400078e0217 */
[----:B---3--:R-:W-:Y:S02]  /*86d0*/  IMAD R6, R9, R30, R12 ;  /* 0x0000001e09067224 */ /* 0x008fe400078e020c */
[----:B------:R-:W-:Y:S01]  /*86e0*/  IMAD R9, R5, R24, R18 ;  /* 0x0000001805097224 */ /* 0x000fe200078e0212 */
[----:B------:R-:W-:Y:S01]  /*86f0*/  PRMT R5, R8, 0x7610, R5 ;  /* 0x0000761008057816 */ /* 0x000fe20000000005 */
[----:B------:R-:W-:-:S03]  /*8700*/  IMAD.MOV.U32 R16, RZ, RZ, R21 ;  /* 0x000000ffff107224 */ /* 0x000fc600078e0015 */
[----:B------:R-:W-:Y:S02]  /*8710*/  SEL R17, R9, R6, !P3 ;  /* 0x0000000609117207 */ /* 0x000fe40005800000 */
[----:B------:R-:W-:-:S07]  /*8720*/  SEL R6, R6, R9, !P3 ;  /* 0x0000000906067207 */ /* 0x000fce0005800000 */
.L_x_173:
[----:B------:R-:W-:-:S08]  /*8730*/  NOP ;  /* 0x0000000000007918 */ /* 0x000fd00000000000 */
[----:B------:R-:W0:-:S00]  /*8740*/  USETMAXREG.DEALLOC.CTAPOOL 0x28 ;  /* 0x00000028000079c8 */ /* 0x000e0000080e0500 */
[----:B0-----:R-:W-:-:S13]  /*8750*/  ISETP.NE.AND P0, PT, R7, RZ, PT ;  /* 0x000000ff0700720c */ /* 0x001fda0003f05270 */
[----:B------:R-:W-:Y:S05]  /*8760*/  @P0 EXIT ;  /* 0x000000000000094d */ /* 0x000fea0003800000 */
[----:B------:R-:W-:Y:S01]  /*8770*/  LOP3.LUT P0, RZ, R5, 0xff, RZ, 0xc0, !PT ;  /* 0x000000ff05ff7812 */ /* 0x000fe2000780c0ff */
[----:B------:R-:W-:Y:S02]  /*8780*/  IMAD.MOV.U32 R11, RZ, RZ, 0x1 ;  /* 0x00000001ff0b7424 */ /* 0x000fe400078e00ff */
[----:B------:R-:W-:-:S10]  /*8790*/  IMAD.MOV.U32 R15, RZ, RZ, RZ ;  /* 0x000000ffff0f7224 */ /* 0x000fd400078e00ff */
[----:B------:R-:W-:Y:S05]  /*87a0*/  @!P0 BRA `(.L_x_176) ;  /* 0x0000000c00748947 */ /* 0x000fea0003800000 */
[----:B------:R-:W0:Y:S01]  /*87b0*/  LDC R5, c[0x0][0x28c] ;  /* 0x0000a300ff057b82 */ /* 0x000e220000000800 */
[----:B------:R-:W-:Y:S01]  /*87c0*/  ULDC UR5, c[0x0][0x658] ;  /* 0x0001960000057ab9 */ /* 0x000fe20000000800 */
[----:B------:R-:W-:Y:S01]  /*87d0*/  UMOV UR11, 0xffffffff ;  /* 0xffffffff000b7882 */ /* 0x000fe20000000000 */
[----:B------:R-:W-:Y:S01]  /*87e0*/  UMOV UR16, 0x1 ;  /* 0x0000000100107882 */ /* 0x000fe20000000000 */
[----:B------:R-:W-:Y:S01]  /*87f0*/  USHF.L.U32 UR11, UR11, UR5, URZ ;  /* 0x000000050b0b7299 */ /* 0x000fe2000800063f */
[----:B------:R-:W-:Y:S01]  /*8800*/  BSSY B0, `(.L_x_176) ;  /* 0x00000d7000007945 */ /* 0x000fe20003800000 */
[----:B------:R-:W-:Y:S01]  /*8810*/  ULDC UR9, c[0x0][0xc] ;  /* 0x0000030000097ab9 */ /* 0x000fe20000000800 */
[----:B------:R-:W-:Y:S01]  /*8820*/  ULDC UR12, c[0x0][0x10] ;  /* 0x00000400000c7ab9 */ /* 0x000fe20000000800 */
[----:B------:R-:W1:Y:S01]  /*8830*/  S2UR UR8, SR_CgaCtaId ;  /* 0x00000000000879c3 */ /* 0x000e620000008800 */
[----:B------:R-:W-:Y:S01]  /*8840*/  ULOP3.LUT UR13, URZ, UR11, URZ, 0x33, !UPT ;  /* 0x0000000b3f0d7292 */ /* 0x000fe2000f8e333f */
[----:B------:R-:W-:Y:S01]  /*8850*/  IMAD.MOV.U32 R13, RZ, RZ, 0x1 ;  /* 0x00000001ff0d7424 */ /* 0x000fe200078e00ff */
[----:B------:R-:W-:Y:S01]  /*8860*/  LOP3.LUT R14, R4, 0x2, RZ, 0xfc, !PT ;  /* 0x00000002040e7812 */ /* 0x000fe200078efcff */
[----:B------:R-:W-:Y:S01]  /*8870*/  IMAD.MOV.U32 R11, RZ, RZ, 0x1 ;  /* 0x00000001ff0b7424 */ /* 0x000fe200078e00ff */
[----:B------:R-:W-:Y:S01]  /*8880*/  ULDC UR4, c[0x0][0x600] ;  /* 0x0001800000047ab9 */ /* 0x000fe20000000800 */
[----:B------:R-:W-:Y:S01]  /*8890*/  IMAD.MOV.U32 R15, RZ, RZ, RZ ;  /* 0x000000ffff0f7224 */ /* 0x000fe200078e00ff */
[----:B------:R-:W-:Y:S01]  /*88a0*/  UMOV UR15, 0x5 ;  /* 0x00000005000f7882 */ /* 0x000fe20000000000 */
[----:B------:R-:W-:-:S02]  /*88b0*/  UIADD3 UR4, UR4, -0x1, URZ ;  /* 0xffffffff04047890 */ /* 0x000fc4000fffe03f */
[----:B------:R-:W-:Y:S01]  /*88c0*/  USHF.L.U32 UR5, UR16, UR5, URZ ;  /* 0x0000000510057299 */ /* 0x000fe2000800063f */
[----:B------:R-:W-:Y:S01]  /*88d0*/  ULDC.64 UR28, c[0x0][0x198] ;  /* 0x00006600001c7ab9 */ /* 0x000fe20000000a00 */
[----:B0-----:R-:W-:-:S05]  /*88e0*/  VIADD R5, R5, 0x3f ;  /* 0x0000003f05057836 */ /* 0x001fca0000000000 */
[----:B------:R-:W-:Y:S01]  /*88f0*/  SHF.R.S32.HI R8, RZ, 0x1f, R5 ;  /* 0x0000001fff087819 */ /* 0x000fe20000011405 */
[----:B-1----:R-:W-:-:S03]  /*8900*/  ULOP3.LUT UR10, UR8, 0x1, URZ, 0xc0, !UPT ;  /* 0x00000001080a7892 */ /* 0x002fc6000f8ec03f */
[----:B------:R-:W-:Y:S01]  /*8910*/  LEA.HI R8, R8, R5, RZ, 0x6 ;  /* 0x0000000508087211 */ /* 0x000fe200078f30ff */
[----:B------:R-:W-:Y:S02]  /*8920*/  USHF.R.U32.HI UR27, URZ, 0x1, UR8 ;  /* 0x000000013f1b7899 */ /* 0x000fe40008011608 */
[----:B------:R-:W-:Y:S01]  /*8930*/  USHF.L.U32 UR6, UR8, 0x5, URZ ;  /* 0x0000000508067899 */ /* 0x000fe2000800063f */
[----:B------:R-:W-:Y:S01]  /*8940*/  SHF.R.S32.HI R10, RZ, 0x6, R8 ;  /* 0x00000006ff0a7819 */ /* 0x000fe20000011408 */
[----:B------:R-:W-:Y:S02]  /*8950*/  USHF.L.U32 UR7, UR8, 0xb, URZ ;  /* 0x0000000b08077899 */ /* 0x000fe4000800063f */
[----:B------:R-:W-:Y:S02]  /*8960*/  ULOP3.LUT UR8, UR8, 0xfffffffe, URZ, 0xc0, !UPT ;  /* 0xfffffffe08087892 */ /* 0x000fe4000f8ec03f */
[----:B------:R-:W-:Y:S01]  /*8970*/  UISETP.GT.U32.AND UP0, UPT, UR10, 0xffff, UPT ;  /* 0x0000ffff0a00788c */ /* 0x000fe2000bf04070 */
[----:B------:R-:W-:Y:S01]  /*8980*/  VIADD R5, R10, 0x1 ;  /* 0x000000010a057836 */ /* 0x000fe20000000000 */
[----:B------:R-:W-:-:S02]  /*8990*/  USHF.L.U32 UR14, UR16, UR8, URZ ;  /* 0x00000008100e7299 */ /* 0x000fc4000800063f */
[----:B------:R-:W-:Y:S02]  /*89a0*/  ULOP3.LUT UR11, UR8, 0x1, URZ, 0xfc, !UPT ;  /* 0x00000001080b7892 */ /* 0x000fe4000f8efc3f */
[----:B------:R-:W-:Y:S02]  /*89b0*/  UIMAD.WIDE.U32 UR8, UR9, UR12, URZ ;  /* 0x0000000c090872a5 */ /* 0x000fe4000f8e003f */
[----:B------:R-:W-:Y:S01]  /*89c0*/  USEL UR10, UR10, 0xffff, !UP0 ;  /* 0x0000ffff0a0a7887 */ /* 0x000fe2000c000000 */
[----:B------:R-:W-:Y:S01]  /*89d0*/  ULDC UR12, c[0x0][0x14] ;  /* 0x00000500000c7ab9 */ /* 0x000fe20000000800 */
[----:B------:R-:W-:Y:S02]  /*89e0*/  USHF.L.U32 UR11, UR16, UR11, URZ ;  /* 0x0000000b100b7299 */ /* 0x000fe4000800063f */
[----:B------:R-:W-:Y:S02]  /*89f0*/  UIMAD.WIDE.U32 UR24, UR8, UR12, URZ ;  /* 0x0000000c081872a5 */ /* 0x000fe4000f8e003f */
[----:B------:R-:W-:-:S02]  /*8a00*/  UIMAD UR21, UR9, UR12, URZ ;  /* 0x0000000c091572a4 */ /* 0x000fc4000f8e023f */
[----:B------:R-:W-:Y:S02]  /*8a10*/  ULOP3.LUT UR10, UR10, 0xffff, URZ, 0xc0, !UPT ;  /* 0x0000ffff0a0a7892 */ /* 0x000fe4000f8ec03f */
[----:B------:R-:W-:Y:S02]  /*8a20*/  ULOP3.LUT UR6, UR6, 0x20, URZ, 0xc0, !UPT ;  /* 0x0000002006067892 */ /* 0x000fe4000f8ec03f */
[----:B------:R-:W-:Y:S02]  /*8a30*/  ULOP3.LUT UR7, UR7, 0x800, URZ, 0xc0, !UPT ;  /* 0x0000080007077892 */ /* 0x000fe4000f8ec03f */
[----:B------:R-:W-:Y:S02]  /*8a40*/  ULOP3.LUT UR14, UR14, UR11, URZ, 0xfc, !UPT ;  /* 0x0000000b0e0e7292 */ /* 0x000fe4000f8efc3f */
[----:B------:R-:W-:Y:S02]  /*8a50*/  UIADD3 UR21, UR25, UR21, URZ ;  /* 0x0000001519157290 */ /* 0x000fe4000fffe03f */
[----:B------:R-:W-:-:S12]  /*8a60*/  USHF.L.U32 UR15, UR15, UR10, URZ ;  /* 0x0000000a0f0f7299 */ /* 0x000fd8000800063f */
.L_x_187:
[----:B------:R-:W-:-:S03]  /*8a70*/  UMOV UR8, 0xffffffff ;  /* 0xffffffff00087882 */ /* 0x000fc60000000000 */
[----:B------:R-:W-:Y:S05]  /*8a80*/  BRA.DIV UR8, `(.L_x_177) ;  /* 0x0000001208a87947 */ /* 0x000fea000b800000 */
[----:B------:R-:W-:-:S13]  /*8a90*/  ELECT P0, URZ, PT ;  /* 0x00000000003f782f */ /* 0x000fda0003800000 */
.L_x_205:
[----:B------:R-:W0:Y:S01]  /*8aa0*/  LDC R7, c[0x0][0x28c] ;  /* 0x0000a300ff077b82 */ /* 0x000e220000000800 */
[----:B------:R-:W-:Y:S01]  /*8ab0*/  BSSY B1, `(.L_x_178) ;  /* 0x000003b000017945 */ /* 0x000fe20003800000 */
[----:B0-----:R-:W-:-:S13]  /*8ac0*/  ISETP.LT.OR P0, PT, R7, 0x1, !P0 ;  /* 0x000000010700780c */ /* 0x001fda0004701670 */
[----:B------:R-:W-:Y:S05]  /*8ad0*/  @P0 BRA `(.L_x_179) ;  /* 0x0000000000e00947 */ /* 0x000fea0003800000 */
[----:B------:R-:W-:Y:S01]  /*8ae0*/  LEA R9, R6, UR27, 0x1 ;  /* 0x0000001b06097c11 */ /* 0x000fe2000f8e08ff */
[----:B------:R-:W-:Y:S01]  /*8af0*/  IMAD.MOV.U32 R21, RZ, RZ, RZ ;  /* 0x000000ffff157224 */ /* 0x000fe200078e00ff */
[----:B------:R-:W-:Y:S01]  /*8b00*/  LEA R17, R17, UR6, 0x6 ;  /* 0x0000000611117c11 */ /* 0x000fe2000f8e30ff */
[----:B------:R-:W-:Y:S02]  /*8b10*/  IMAD.MOV.U32 R6, RZ, RZ, R5 ;  /* 0x000000ffff067224 */ /* 0x000fe400078e0005 */
[----:B------:R-:W-:Y:S02]  /*8b20*/  IMAD.MOV.U32 R7, RZ, RZ, R11 ;  /* 0x000000ffff077224 */ /* 0x000fe400078e000b */
[----:B------:R-:W-:Y:S02]  /*8b30*/  IMAD.MOV.U32 R8, RZ, RZ, R15 ;  /* 0x000000ffff087224 */ /* 0x000fe400078e000f */
[----:B------:R-:W-:-:S07]  /*8b40*/  IMAD.SHL.U32 R18, R9, 0x80, RZ ;  /* 0x0000008009127824 */ /* 0x000fce00078e00ff */
.L_x_182:
[----:B------:R-:W0:Y:S01]  /*8b50*/  S2R R12, SR_CgaCtaId ;  /* 0x00000000000c7919 */ /* 0x000e220000008800 */
[----:B------:R-:W-:Y:S02]  /*8b60*/  MOV R9, 0x400 ;  /* 0x0000040000097802 */ /* 0x000fe40000000f00 */
[----:B------:R-:W-:Y:S02]  /*8b70*/  LOP3.LUT P1, RZ, R0, 0x7f, RZ, 0xc0, !PT ;  /* 0x0000007f00ff7812 */ /* 0x000fe4000782c0ff */
[----:B0-----:R-:W-:Y:S02]  /*8b80*/  LEA R19, R12, R9, 0x18 ;  /* 0x000000090c137211 */ /* 0x001fe400078ec0ff */
[----:B------:R-:W-:-:S09]  /*8b90*/  SHF.L.U32 R9, R7, 0x1f, RZ ;  /* 0x0000001f07097819 */ /* 0x000fd200000006ff */
[----:B------:R-:W0:Y:S01]  /*8ba0*/  @!P1 LDC R12, c[0x0][0x500] ;  /* 0x00014000ff0c9b82 */ /* 0x000e220000000800 */
[----:B------:R-:W-:-:S04]  /*8bb0*/  IMAD R20, R8, 0x8, R19 ;  /* 0x0000000808147824 */ /* 0x000fc800078e0213 */
[----:B------:R-:W1:Y:S02]  /*8bc0*/  SYNCS.PHASECHK.TRANS64.TRYWAIT P0, [R20+URZ+0x58], R9 ;  /* 0x00005809140075a7 */ /* 0x000e64000800017f */
[----:B-1----:R-:W-:Y:S05]  /*8bd0*/  @!P0 BRA `(.L_x_180) ;  /* 0x0000001000748947 */ /* 0x002fea0003800000 */
.L_x_206:
[----:B-1----:R-:W-:Y:S01]  /*8be0*/  PRMT R9, R14, 0x9910, RZ ;  /* 0x000099100e097816 */ /* 0x002fe200000000ff */
[----:B0-----:R0:W-:Y:S03]  /*8bf0*/  @!P1 SYNCS.ARRIVE.TRANS64 RZ, [R20+URZ], R12 ;  /* 0x0000000c14ff99a7 */ /* 0x0011e6000800003f */
[----:B------:R-:W-:-:S13]  /*8c00*/  ISETP.NE.AND P0, PT, R9, 0x2, PT ;  /* 0x000000020900780c */ /* 0x000fda0003f05270 */
[----:B0-----:R-:W-:Y:S05]  /*8c10*/  @P0 BRA `(.L_x_181) ;  /* 0x0000000000040947 */ /* 0x001fea0003800000 */
[----:B------:R-:W-:Y:S01]  /*8c20*/  BPT.TRAP 0x1 ;  /* 0x000000040000795c */ /* 0x000fe20000300000 */
.L_x_181:
[----:B------:R-:W-:Y:S01]  /*8c30*/  LEA R9, R8, UR27, 0x1 ;  /* 0x0000001b08097c11 */ /* 0x000fe2000f8e08ff */
[----:B------:R-:W-:Y:S01]  /*8c40*/  VIADD R6, R6, 0xffffffff ;  /* 0xffffffff06067836 */ /* 0x000fe20000000000 */
[----:B------:R-:W-:Y:S01]  /*8c50*/  R2UR UR11, R8 ;  /* 0x00000000080b72ca */ /* 0x000fe200000e0000 */
[----:B------:R-:W-:Y:S01]  /*8c60*/  UIADD3 UR16, UP0, UR28, 0xf0, URZ ;  /* 0x000000f01c107890 */ /* 0x000fe2000ff1e03f */
[----:B------:R-:W-:Y:S01]  /*8c70*/  R2UR UR22, R19 ;  /* 0x00000000131672ca */ /* 0x000fe200000e0000 */
[----:B------:R-:W-:Y:S01]  /*8c80*/  IMAD.U32 R9, R9, 0x2000, R19 ;  /* 0x0000200009097824 */ /* 0x000fe200078e0013 */
[----:B------:R-:W-:Y:S01]  /*8c90*/  R2UR UR23, R18 ;  /* 0x00000000121772ca */ /* 0x000fe200000e0000 */
[----:B------:R-:W-:Y:S01]  /*8ca0*/  UIADD3 UR32, UP1, UR28, 0x1f0, URZ ;  /* 0x000001f01c207890 */ /* 0x000fe2000ff3e03f */
[----:B------:R-:W-:Y:S01]  /*8cb0*/  R2UR UR9, R20 ;  /* 0x00000000140972ca */ /* 0x000fe200000e0000 */
[----:B------:R-:W-:Y:S01]  /*8cc0*/  UIADD3.X UR17, URZ, UR29, URZ, UP0, !UPT ;  /* 0x0000001d3f117290 */ /* 0x000fe200087fe43f */
[----:B------:R-:W-:Y:S01]  /*8cd0*/  R2UR UR8, R9 ;  /* 0x00000000090872ca */ /* 0x000fe200000e0000 */
[----:B------:R-:W-:Y:S01]  /*8ce0*/  UPRMT UR20, URZ, 0x5410, UR15 ;  /* 0x000054103f147896 */ /* 0x000fe2000800000f */
[----:B------:R-:W-:Y:S01]  /*8cf0*/  R2UR UR10, R21 ;  /* 0x00000000150a72ca */ /* 0x000fe200000e0000 */
[----:B------:R-:W-:Y:S01]  /*8d00*/  VIADD R8, R8, 0x1 ;  /* 0x0000000108087836 */ /* 0x000fe20000000000 */
[----:B------:R-:W-:Y:S01]  /*8d10*/  R2UR UR12, R16 ;  /* 0x00000000100c72ca */ /* 0x000fe200000e0000 */
[----:B------:R-:W-:Y:S01]  /*8d20*/  ULEA UR11, UR11, UR7, 0xc ;  /* 0x000000070b0b7291 */ /* 0x000fe2000f8e603f */
[----:B------:R-:W-:Y:S01]  /*8d30*/  R2UR UR26, R17 ;  /* 0x00000000111a72ca */ /* 0x000fe200000e0000 */
[----:B------:R-:W-:Y:S01]  /*8d40*/  UPRMT UR30, URZ, 0x5410, UR14 ;  /* 0x000054103f1e7896 */ /* 0x000fe2000800000e */
[----:B------:R-:W-:Y:S01]  /*8d50*/  ISETP.GT.AND P1, PT, R6, 0x1, PT ;  /* 0x000000010600780c */ /* 0x000fe20003f24270 */
[----:B------:R-:W-:Y:S01]  /*8d60*/  UIADD3 UR22, UR22, 0x2c180, UR11 ;  /* 0x0002c18016167890 */ /* 0x000fe2000fffe00b */
[----:B------:R-:W-:Y:S01]  /*8d70*/  ISETP.NE.AND P0, PT, R8, 0xb, PT ;  /* 0x0000000b0800780c */ /* 0x000fe20003f05270 */
[----:B------:R-:W-:Y:S01]  /*8d80*/  UIADD3.X UR33, URZ, UR29, URZ, UP1, !UPT ;  /* 0x0000001d3f217290 */ /* 0x000fe20008ffe43f */
[----:B------:R-:W-:Y:S01]  /*8d90*/  VIADD R21, R21, 0x40 ;  /* 0x0000004015157836 */ /* 0x000fe20000000000 */
[----:B------:R-:W-:Y:S01]  /*8da0*/  UIADD3 UR8, UR8, 0x180, URZ ;  /* 0x0000018008087890 */ /* 0x000fe2000fffe03f */
[----:B------:R-:W-:Y:S01]  /*8db0*/  SEL R12, RZ, 0x1, P0 ;  /* 0x00000001ff0c7807 */ /* 0x000fe20000000000 */
[----:B------:R-:W-:Y:S01]  /*8dc0*/  UMOV UR18, 0x0 ;  /* 0x0000000000127882 */ /* 0x000fe20000000000 */
[----:B------:R-:W-:Y:S01]  /*8dd0*/  UMOV UR19, 0x10000000 ;  /* 0x1000000000137882 */ /* 0x000fe20000000000 */
[----:B------:R-:W-:Y:S01]  /*8de0*/  UMOV UR11, UR23 ;  /* 0x00000017000b7c82 */ /* 0x000fe20008000000 */
[----:B------:R-:W-:-:S02]  /*8df0*/  LOP3.LUT R7, R7, R12, RZ, 0x3c, !PT ;  /* 0x0000000c07077212 */ /* 0x000fc400078e3cff */
[----:B------:R-:W-:Y:S02]  /*8e00*/  SEL R8, R8, RZ, P0 ;  /* 0x000000ff08087207 */ /* 0x000fe40000000000 */
[----:B------:R0:W-:Y:S02]  /*8e10*/  UTMALDG.3D.MULTICAST [UR8], [UR16], UR20, desc[UR18] ;  /* 0x00001208100073b4 */ /* 0x0001e40008011814 */
[----:B0-----:R-:W-:Y:S01]  /*8e20*/  UMOV UR8, UR22 ;  /* 0x0000001600087c82 */ /* 0x001fe20008000000 */
[----:B------:R-:W-:Y:S02]  /*8e30*/  UMOV UR11, UR26 ;  /* 0x0000001a000b7c82 */ /* 0x000fe40008000000 */
[----:B------:R0:W-:Y:S02]  /*8e40*/  UTMALDG.3D.MULTICAST [UR8], [UR32], UR30, desc[UR18] ;  /* 0x00001208200073b4 */ /* 0x0001e4000801181e */
[----:B0-----:R-:W-:Y:S05]  /*8e50*/  @P1 BRA `(.L_x_182) ;  /* 0xfffffffc003c1947 */ /* 0x001fea000383ffff */
.L_x_179:
[----:B------:R-:W-:Y:S05]  /*8e60*/  BSYNC B1 ;  /* 0x0000000000017941 */ /* 0x000fea0003800000 */
.L_x_178:
[----:B------:R-:W-:Y:S01]  /*8e70*/  LOP3.LUT P1, RZ, R13, 0xff, RZ, 0xc0, !PT ;  /* 0x000000ff0dff7812 */ /* 0x000fe2000782c0ff */
[C---:B------:R-:W-:Y:S01]  /*8e80*/  IMAD.IADD R15, R10.reuse, 0x1, R15 ;  /* 0x000000010a0f7824 */ /* 0x040fe200078e020f */
[----:B------:R-:W-:Y:S01]  /*8e90*/  ULDC.64 UR8, c[0x0][0x650] ;  /* 0x0001940000087ab9 */ /* 0x000fe20000000a00 */
[C---:B------:R-:W-:Y:S01]  /*8ea0*/  ISETP.GE.U32.AND P2, PT, R10.reuse, 0xb, PT ;  /* 0x0000000b0a00780c */ /* 0x040fe20003f46070 */
[----:B------:R-:W-:Y:S01]  /*8eb0*/  BSSY B1, `(.L_x_183) ;  /* 0x0000069000017945 */ /* 0x000fe20003800000 */
[----:B------:R-:W-:Y:S01]  /*8ec0*/  IMAD.MOV.U32 R17, RZ, RZ, -0x1 ;  /* 0xffffffffff117424 */ /* 0x000fe200078e00ff */
[----:B------:R-:W-:Y:S01]  /*8ed0*/  ISETP.GT.U32.AND P0, PT, R15, 0xa, PT ;  /* 0x0000000a0f00780c */ /* 0x000fe20003f04070 */
[----:B------:R-:W-:Y:S01]  /*8ee0*/  IMAD.MOV.U32 R16, RZ, RZ, -0x1 ;  /* 0xffffffffff107424 */ /* 0x000fe200078e00ff */
[----:B------:R-:W-:Y:S02]  /*8ef0*/  PRMT R13, RZ, 0x7610, R13 ;  /* 0x00007610ff0d7816 */ /* 0x000fe4000000000d */
[----:B------:R-:W-:-:S03]  /*8f00*/  ISETP.LT.U32.AND P0, PT, R10, 0xb, P0 ;  /* 0x0000000b0a00780c */ /* 0x000fc60000701070 */
[----:B------:R-:W0:Y:S01]  /*8f10*/  @P1 S2R R7, SR_CgaCtaId ;  /* 0x0000000000071919 */ /* 0x000e220000008800 */
[----:B------:R-:W-:-:S04]  /*8f20*/  @P1 MOV R6, 0x400 ;  /* 0x0000040000061802 */ /* 0x000fc80000000f00 */
[----:B0-----:R-:W-:Y:S01]  /*8f30*/  @P1 LEA R8, R7, R6, 0x18 ;  /* 0x0000000607081211 */ /* 0x001fe200078ec0ff */
[----:B------:R-:W-:Y:S01]  /*8f40*/  IMAD.WIDE.U32 R6, R15, -0x45d1745d, RZ ;  /* 0xba2e8ba30f067825 */ /* 0x000fe200078e00ff */
[----:B------:R-:W-:Y:S02]  /*8f50*/  SEL R6, RZ, 0x1, !P0 ;  /* 0x00000001ff067807 */ /* 0x000fe40004000000 */
[----:B------:R0:W-:Y:S01]  /*8f60*/  @P1 SYNCS.ARRIVE.TRANS64.A1T0 RZ, [R8+URZ+0xc8], RZ ;  /* 0x0000c8ff08ff19a7 */ /* 0x0001e2000810003f */
[----:B------:R-:W-:Y:S02]  /*8f70*/  IADD3 R2, P1, R2, UR24, RZ ;  /* 0x0000001802027c10 */ /* 0x000fe4000ff3e0ff */
[----:B------:R-:W-:Y:S01]  /*8f80*/  LOP3.LUT R11, R11, R6, RZ, 0x3c, !PT ;  /* 0x000000060b0b7212 */ /* 0x000fe200078e3cff */
[----:B------:R-:W-:Y:S01]  /*8f90*/  IMAD.MOV.U32 R6, RZ, RZ, -0x1 ;  /* 0xffffffffff067424 */ /* 0x000fe200078e00ff */
[----:B------:R-:W-:Y:S02]  /*8fa0*/  IADD3.X R3, R3, UR21, RZ, P1, !PT ;  /* 0x0000001503037c10 */ /* 0x000fe40008ffe4ff */
[----:B------:R-:W-:-:S02]  /*8fb0*/  ISETP.GE.U32.AND P0, PT, R2, UR8, PT ;  /* 0x0000000802007c0c */ /* 0x000fc4000bf06070 */
[----:B0-----:R-:W-:Y:S02]  /*8fc0*/  SHF.R.U32.HI R8, RZ, 0x3, R7 ;  /* 0x00000003ff087819 */ /* 0x001fe40000011607 */
[----:B------:R-:W-:Y:S02]  /*8fd0*/  ISETP.GE.U32.AND.EX P0, PT, R3, UR9, PT, P0 ;  /* 0x0000000903007c0c */ /* 0x000fe4000bf06100 */
[----:B------:R-:W-:Y:S01]  /*8fe0*/  @P2 LOP3.LUT R11, R11, 0x1, R8, 0x78, !PT ;  /* 0x000000010b0b2812 */ /* 0x000fe200078e7808 */
[----:B------:R-:W-:Y:S01]  /*8ff0*/  IMAD R15, R8, -0xb, R15 ;  /* 0xfffffff5080f7824 */ /* 0x000fe200078e020f */
[----:B------:R-:W-:-:S09]  /*9000*/  PRMT R7, RZ, 0x7610, R7 ;  /* 0x00007610ff077816 */ /* 0x000fd20000000007 */
[----:B------:R-:W-:Y:S05]  /*9010*/  @P0 BRA `(.L_x_184) ;  /* 0x0000000400480947 */ /* 0x000fea0003800000 */
[----:B------:R-:W0:Y:S01]  /*9020*/  S2R R17, SR_CTAID.X ;  /* 0x0000000000117919 */ /* 0x000e220000002500 */
[----:B------:R-:W-:Y:S01]  /*9030*/  ULDC.64 UR8, c[0x0][0x628] ;  /* 0x00018a0000087ab9 */ /* 0x000fe20000000a00 */
[----:B------:R-:W1:Y:S01]  /*9040*/  LDC R18, c[0x0][0x144] ;  /* 0x00005100ff127b82 */ /* 0x000e620000000800 */
[----:B------:R-:W-:Y:S01]  /*9050*/  ISETP.NE.U32.AND P0, PT, RZ, UR8, PT ;  /* 0x00000008ff007c0c */ /* 0x000fe2000bf05070 */
[----:B------:R-:W2:Y:S01]  /*9060*/  S2R R12, SR_CTAID.Y ;  /* 0x00000000000c7919 */ /* 0x000ea20000002600 */
[----:B------:R-:W-:Y:S01]  /*9070*/  ULDC UR10, c[0x0][0x150] ;  /* 0x00005400000a7ab9 */ /* 0x000fe20000000800 */
[----:B------:R-:W-:Y:S01]  /*9080*/  ULDC UR11, c[0x0][0x630] ;  /* 0x00018c00000b7ab9 */ /* 0x000fe20000000800 */
[----:B------:R-:W-:Y:S01]  /*9090*/  ISETP.NE.AND.EX P0, PT, RZ, UR9, PT, P0 ;  /* 0x00000009ff007c0c */ /* 0x000fe2000bf05300 */
[----:B------:R-:W-:Y:S01]  /*90a0*/  IMAD.MOV.U32 R6, RZ, RZ, R2 ;  /* 0x000000ffff067224 */ /* 0x000fe200078e0002 */
[----:B0-----:R-:W-:-:S05]  /*90b0*/  I2FP.F32.U32 R7, R17 ;  /* 0x0000001100077245 */ /* 0x001fca0000201000 */
[----:B------:R-:W-:Y:S01]  /*90c0*/  FMUL R20, R7, UR10 ;  /* 0x0000000a07147c20 */ /* 0x000fe20008400000 */
[----:B------:R-:W-:-:S05]  /*90d0*/  IMAD.MOV.U32 R7, RZ, RZ, R3 ;  /* 0x000000ffff077224 */ /* 0x000fca00078e0003 */
[----:B--2---:R-:W-:Y:S05]  /*90e0*/  @!P0 BRA `(.L_x_185) ;  /* 0x0000000000288947 */ /* 0x004fea0003800000 */
[----:B------:R-:W-:Y:S02]  /*90f0*/  ULDC UR10, c[0x0][0x634] ;  /* 0x00018d00000a7ab9 */ /* 0x000fe40000000800 */
[----:B------:R-:W-:-:S05]  /*9100*/  IADD3 R7, P0, R2, UR10, RZ ;  /* 0x0000000a02077c10 */ /* 0x000fca000ff1e0ff */
[----:B------:R-:W-:-:S04]  /*9110*/  IMAD.X R19, RZ, RZ, R3, P0 ;  /* 0x000000ffff137224 */ /* 0x000fc800000e0603 */
[----:B------:R-:W-:-:S04]  /*9120*/  IMAD.WIDE.U32 R8, R19, UR8, RZ ;  /* 0x0000000813087c25 */ /* 0x000fc8000f8e00ff */
[----:B------:R-:W-:-:S04]  /*9130*/  IMAD.WIDE.U32 R8, P0, R7, UR9, R8 ;  /* 0x0000000907087c25 */ /* 0x000fc8000f800008 */
[----:B------:R-:W-:-:S04]  /*9140*/  IMAD.WIDE.U32 R6, R7, UR8, RZ ;  /* 0x0000000807067c25 */ /* 0x000fc8000f8e00ff */
[----:B------:R-:W-:Y:S01]  /*9150*/  IMAD.MOV.U32 R6, RZ, RZ, R9 ;  /* 0x000000ffff067224 */ /* 0x000fe200078e0009 */
[----:B------:R-:W-:Y:S01]  /*9160*/  IADD3 RZ, P1, R7, R8, RZ ;  /* 0x0000000807ff7210 */ /* 0x000fe20007f3e0ff */
[----:B------:R-:W-:-:S04]  /*9170*/  IMAD.X R7, RZ, RZ, RZ, P0 ;  /* 0x000000ffff077224 */ /* 0x000fc800000e06ff */
[----:B------:R-:W-:-:S08]  /*9180*/  IMAD.WIDE.U32.X R6, R19, UR9, R6, P1 ;  /* 0x0000000913067c25 */ /* 0x000fd000088e0406 */
.L_x_185:
[--C-:B------:R-:W-:Y:S01]  /*9190*/  SHF.R.U64 R16, R6, UR11, R7.reuse ;  /* 0x0000000b06107c19 */ /* 0x100fe20008001207 */
[----:B------:R-:W0:Y:S01]  /*91a0*/  F2I.U32.TRUNC.NTZ R20, R20 ;  /* 0x0000001400147305 */ /* 0x000e22000020f000 */
[----:B------:R-:W-:Y:S01]  /*91b0*/  SHF.R.U32.HI R6, RZ, UR11, R7 ;  /* 0x0000000bff067c19 */ /* 0x000fe20008011607 */
[----:B------:R-:W-:Y:S01]  /*91c0*/  ULDC.64 UR8, c[0x0][0x620] ;  /* 0x0001880000087ab9 */ /* 0x000fe20000000a00 */
[----:B------:R-:W-:Y:S01]  /*91d0*/  IADD3 R9, P0, RZ, -R16, RZ ;  /* 0x80000010ff097210 */ /* 0x000fe20007f1e0ff */
[----:B------:R-:W-:Y:S01]  /*91e0*/  ULDC.64 UR10, c[0x0][0x640] ;  /* 0x00019000000a7ab9 */ /* 0x000fe20000000a00 */
[----:B------:R-:W2:Y:S03]  /*91f0*/  LDC R21, c[0x0][0x148] ;  /* 0x00005200ff157b82 */ /* 0x000ea60000000800 */
[----:B------:R-:W-:Y:S01]  /*9200*/  IMAD.X R6, RZ, RZ, ~R6, P0 ;  /* 0x000000ffff067224 */ /* 0x000fe200000e0e06 */
[----:B------:R-:W-:-:S03]  /*9210*/  ISETP.NE.U32.AND P0, PT, RZ, UR10, PT ;  /* 0x0000000aff007c0c */ /* 0x000fc6000bf05070 */
[----:B------:R-:W-:Y:S01]  /*9220*/  IMAD R8, R6, UR8, RZ ;  /* 0x0000000806087c24 */ /* 0x000fe2000f8e02ff */
[----:B------:R-:W-:Y:S01]  /*9230*/  ISETP.NE.AND.EX P0, PT, RZ, UR11, PT, P0 ;  /* 0x0000000bff007c0c */ /* 0x000fe2000bf05300 */
[----:B------:R-:W-:Y:S01]  /*9240*/  IMAD.WIDE.U32 R6, R9, UR8, R2 ;  /* 0x0000000809067c25 */ /* 0x000fe2000f8e0002 */
[----:B------:R-:W-:-:S03]  /*9250*/  ULDC UR8, c[0x0][0x618] ;  /* 0x0001860000087ab9 */ /* 0x000fc60000000800 */
[----:B------:R-:W-:Y:S01]  /*9260*/  IMAD R9, R9, UR9, R8 ;  /* 0x0000000909097c24 */ /* 0x000fe2000f8e0208 */
[----:B------:R-:W-:Y:S01]  /*9270*/  ULDC UR9, c[0x0][0x154] ;  /* 0x0000550000097ab9 */ /* 0x000fe20000000800 */
[----:B0-----:R-:W-:Y:S02]  /*9280*/  IMAD.MOV R8, RZ, RZ, -R20 ;  /* 0x000000ffff087224 */ /* 0x001fe400078e0a14 */
[----:B------:R-:W-:Y:S02]  /*9290*/  IMAD.IADD R7, R7, 0x1, R9 ;  /* 0x0000000107077824 */ /* 0x000fe400078e0209 */
[----:B-1----:R-:W-:Y:S01]  /*92a0*/  IMAD R17, R18, R8, R17 ;  /* 0x0000000812117224 */ /* 0x002fe200078e0211 */
[----:B------:R-:W-:Y:S02]  /*92b0*/  I2FP.F32.U32 R8, R12 ;  /* 0x0000000c00087245 */ /* 0x000fe40000201000 */
[--C-:B------:R-:W-:Y:S02]  /*92c0*/  SHF.R.U64 R18, R6, UR8, R7.reuse ;  /* 0x0000000806127c19 */ /* 0x100fe40008001207 */
[----:B------:R-:W-:Y:S01]  /*92d0*/  SHF.R.U32.HI R7, RZ, UR8, R7 ;  /* 0x00000008ff077c19 */ /* 0x000fe20008011607 */
[----:B------:R-:W-:Y:S01]  /*92e0*/  FMUL R8, R8, UR9 ;  /* 0x0000000908087c20 */ /* 0x000fe20008400000 */
[----:B------:R-:W-:-:S02]  /*92f0*/  ULDC UR8, c[0x0][0x608] ;  /* 0x0001820000087ab9 */ /* 0x000fc40000000800 */
[--C-:B------:R-:W-:Y:S01]  /*9300*/  SHF.R.U64 R20, R18, UR8, R7.reuse ;  /* 0x0000000812147c19 */ /* 0x100fe20008001207 */
[----:B------:R0:W1:Y:S01]  /*9310*/  F2I.U32.TRUNC.NTZ R22, R8 ;  /* 0x0000000800167305 */ /* 0x000062000020f000 */
[----:B------:R-:W-:Y:S01]  /*9320*/  SHF.R.U32.HI R7, RZ, UR8, R7 ;  /* 0x00000008ff077c19 */ /* 0x000fe20008011607 */
[----:B------:R-:W-:-:S03]  /*9330*/  ULDC UR8, c[0x0][0x658] ;  /* 0x0001960000087ab9 */ /* 0x000fc60000000800 */
[--C-:B------:R-:W-:Y:S02]  /*9340*/  SHF.R.U64 R19, R20, UR8, R7.reuse ;  /* 0x0000000814137c19 */ /* 0x100fe40008001207 */
[----:B------:R-:W-:-:S03]  /*9350*/  SHF.R.U32.HI R23, RZ, UR8, R7 ;  /* 0x00000008ff177c19 */ /* 0x000fc60008011607 */
[----:B------:R-:W-:Y:S02]  /*9360*/  IMAD.MOV.U32 R6, RZ, RZ, R19 ;  /* 0x000000ffff067224 */ /* 0x000fe400078e0013 */
[----:B------:R-:W-:Y:S01]  /*9370*/  IMAD.MOV.U32 R7, RZ, RZ, R23 ;  /* 0x000000ffff077224 */ /* 0x000fe200078e0017 */
[----:B0-----:R-:W-:Y:S06]  /*9380*/  @!P0 BRA `(.L_x_186) ;  /* 0x0000000000288947 */ /* 0x001fec0003800000 */
        /* <DEDUP_REMOVED lines=10> */
.L_x_186:
[----:B------:R-:W-:Y:S01]  /*9430*/  ULDC UR8, c[0x0][0x648] ;  /* 0x0001920000087ab9 */ /* 0x000fe20000000800 */
[----:B-1----:R-:W-:Y:S01]  /*9440*/  IMAD.MOV R22, RZ, RZ, -R22 ;  /* 0x000000ffff167224 */ /* 0x002fe200078e0a16 */
[----:B------:R-:W-:Y:S01]  /*9450*/  SHF.R.U64 R7, R6, UR8, R7 ;  /* 0x0000000806077c19 */ /* 0x000fe20008001207 */
[----:B------:R-:W-:Y:S01]  /*9460*/  ULDC UR8, c[0x0][0x638] ;  /* 0x00018e0000087ab9 */ /* 0x000fe20000000800 */
[----:B------:R-:W-:Y:S01]  /*9470*/  LOP3.LUT R6, R20, UR13, RZ, 0xc0, !PT ;  /* 0x0000000d14067c12 */ /* 0x000fe2000f8ec0ff */
[----:B--2---:R-:W-:Y:S01]  /*9480*/  @P3 IMAD R17, R21, R22, R12 ;  /* 0x0000001615113224 */ /* 0x004fe200078e020c */
[----:B------:R-:W-:Y:S01]  /*9490*/  LOP3.LUT R18, R18, UR4, RZ, 0xc0, !PT ;  /* 0x0000000412127c12 */ /* 0x000fe2000f8ec0ff */
[----:B------:R-:W-:Y:S01]  /*94a0*/  IMAD.MOV R8, RZ, RZ, -R7 ;  /* 0x000000ffff087224 */ /* 0x000fe200078e0a07 */
[----:B------:R-:W-:Y:S01]  /*94b0*/  ULDC UR9, c[0x0][0x610] ;  /* 0x0001840000097ab9 */ /* 0x000fe20000000800 */
[----:B------:R-:W-:Y:S02]  /*94c0*/  IMAD R6, R7, UR5, R6 ;  /* 0x0000000507067c24 */ /* 0x000fe4000f8e0206 */
[----:B------:R-:W-:Y:S01]  /*94d0*/  IMAD R19, R8, UR8, R19 ;  /* 0x0000000808137c24 */ /* 0x000fe2000f8e0213 */
[----:B------:R-:W-:Y:S01]  /*94e0*/  ULDC UR8, c[0x0][0x600] ;  /* 0x0001800000087ab9 */ /* 0x000fe20000000800 */
[----:B------:R-:W-:-:S02]  /*94f0*/  IMAD R6, R6, UR9, R17 ;  /* 0x0000000906067c24 */ /* 0x000fc4000f8e0211 */
[----:B------:R-:W-:Y:S02]  /*9500*/  IMAD R19, R19, UR8, R18 ;  /* 0x0000000813137c24 */ /* 0x000fe4000f8e0212 */
[----:B------:R-:W-:-:S03]  /*9510*/  IMAD.MOV.U32 R7, RZ, RZ, 0x1 ;  /* 0x00000001ff077424 */ /* 0x000fc600078e00ff */
[----:B------:R-:W-:Y:S02]  /*9520*/  SEL R17, R19, R6, !P3 ;  /* 0x0000000613117207 */ /* 0x000fe40005800000 */
[----:B------:R-:W-:-:S07]  /*9530*/  SEL R6, R6, R19, !P3 ;  /* 0x0000001306067207 */ /* 0x000fce0005800000 */
.L_x_184:
[----:B------:R-:W-:Y:S05]  /*9540*/  BSYNC B1 ;  /* 0x0000000000017941 */ /* 0x000fea0003800000 */
.L_x_183:
[----:B------:R-:W-:-:S13]  /*9550*/  LOP3.LUT P0, RZ, R7, 0xff, RZ, 0xc0, !PT ;  /* 0x000000ff07ff7812 */ /* 0x000fda000780c0ff */
[----:B------:R-:W-:Y:S05]  /*9560*/  @P0 BRA `(.L_x_187) ;  /* 0xfffffff400400947 */ /* 0x000fea000383ffff */
[----:B------:R-:W-:Y:S05]  /*9570*/  BSYNC B0 ;  /* 0x0000000000007941 */ /* 0x000fea0003800000 */
.L_x_176:
[----:B------:R-:W-:-:S03]  /*9580*/  UMOV UR8, 0xffffffff ;  /* 0xffffffff00087882 */ /* 0x000fc60000000000 */
[----:B------:R-:W-:Y:S05]  /*9590*/  BRA.DIV UR8, `(.L_x_188) ;  /* 0x0000000a08187947 */ /* 0x000fea000b800000 */
[----:B------:R-:W-:-:S13]  /*95a0*/  ELECT P0, URZ, PT ;  /* 0x00000000003f782f */ /* 0x000fda0003800000 */
.L_x_209:
[----:B------:R-:W-:Y:S04]  /*95b0*/  BSSY B0, `(.L_x_189) ;  /* 0x000006a000007945 */ /* 0x000fe80003800000 */
[----:B------:R-:W-:Y:S05]  /*95c0*/  @!P0 BRA `(.L_x_190) ;  /* 0x0000000400a08947 */ /* 0x000fea0003800000 */
[----:B------:R-:W-:-:S04]  /*95d0*/  LOP3.LUT R4, R4, 0x2, RZ, 0xfc, !PT ;  /* 0x0000000204047812 */ /* 0x000fc800078efcff */
[----:B------:R-:W-:-:S13]  /*95e0*/  ISETP.NE.AND P0, PT, R4, 0x3, PT ;  /* 0x000000030400780c */ /* 0x000fda0003f05270 */
[----:B------:R-:W-:Y:S05]  /*95f0*/  @!P0 BRA `(.L_x_191) ;  /* 0x0000000000048947 */ /* 0x000fea0003800000 */
[----:B------:R-:W-:Y:S01]  /*9600*/  BPT.TRAP 0x1 ;  /* 0x000000040000795c */ /* 0x000fe20000300000 */
.L_x_191:
[----:B------:R-:W0:Y:S01]  /*9610*/  S2R R3, SR_CgaCtaId ;  /* 0x0000000000037919 */ /* 0x000e220000008800 */
[----:B------:R-:W-:-:S04]  /*9620*/  MOV R0, 0x400 ;  /* 0x0000040000007802 */ /* 0x000fc80000000f00 */
[----:B0-----:R-:W-:Y:S02]  /*9630*/  LEA R0, R3, R0, 0x18 ;  /* 0x0000000003007211 */ /* 0x001fe400078ec0ff */
[----:B------:R-:W-:-:S03]  /*9640*/  SHF.L.U32 R3, R11, 0x1f, RZ ;  /* 0x0000001f0b037819 */ /* 0x000fc600000006ff */
[----:B------:R-:W-:-:S04]  /*9650*/  VIADD R0, R0, 0x58 ;  /* 0x0000005800007836 */ /* 0x000fc80000000000 */
[C---:B------:R-:W-:Y:S02]  /*9660*/  IMAD R6, R15.reuse, 0x8, R0 ;  /* 0x000000080f067824 */ /* 0x040fe400078e0200 */
[----:B------:R-:W-:Y:S02]  /*9670*/  VIADD R15, R15, 0x1 ;  /* 0x000000010f0f7836 */ /* 0x000fe40000000000 */
[----:B------:R-:W0:Y:S03]  /*9680*/  SYNCS.PHASECHK.TRANS64.TRYWAIT P0, [R6+URZ], R3 ;  /* 0x00000003060075a7 */ /* 0x000e26000800017f */
[----:B------:R-:W-:-:S04]  /*9690*/  ISETP.NE.AND P1, PT, R15, 0xb, PT ;  /* 0x0000000b0f00780c */ /* 0x000fc80003f25270 */
[----:B------:R-:W-:Y:S02]  /*96a0*/  SEL R2, RZ, 0x1, P1 ;  /* 0x00000001ff027807 */ /* 0x000fe40000800000 */
[----:B------:R-:W-:Y:S02]  /*96b0*/  SEL R15, R15, RZ, P1 ;  /* 0x000000ff0f0f7207 */ /* 0x000fe40000800000 */
[----:B------:R-:W-:-:S03]  /*96c0*/  LOP3.LUT R8, R11, R2, RZ, 0x3c, !PT ;  /* 0x000000020b087212 */ /* 0x000fc600078e3cff */
[----:B------:R-:W-:Y:S01]  /*96d0*/  IMAD R7, R15, 0x8, R0 ;  /* 0x000000080f077824 */ /* 0x000fe200078e0200 */
[----:B------:R-:W-:Y:S01]  /*96e0*/  SHF.L.U32 R4, R8, 0x1f, RZ ;  /* 0x0000001f08047819 */ /* 0x000fe200000006ff */
[----:B0-----:R-:W-:Y:S06]  /*96f0*/  @!P0 BRA `(.L_x_192) ;  /* 0x0000000400e08947 */ /* 0x001fec0003800000 */
.L_x_210:
[----:B------:R-:W1:Y:S01]  /*9700*/  SYNCS.PHASECHK.TRANS64.TRYWAIT P0, [R7+URZ], R4 ;  /* 0x00000004070075a7 */ /* 0x000e62000800017f */
[----:B------:R-:W-:-:S05]  /*9710*/  VIADD R2, R15, 0x1 ;  /* 0x000000010f027836 */ /* 0x000fca0000000000 */
[----:B------:R-:W-:-:S04]  /*9720*/  ISETP.NE.AND P1, PT, R2, 0xb, PT ;  /* 0x0000000b0200780c */ /* 0x000fc80003f25270 */
[----:B0-----:R-:W-:Y:S02]  /*9730*/  SEL R3, RZ, 0x1, P1 ;  /* 0x00000001ff037807 */ /* 0x001fe40000800000 */
[----:B------:R-:W-:Y:S02]  /*9740*/  SEL R9, R2, RZ, P1 ;  /* 0x000000ff02097207 */ /* 0x000fe40000800000 */
[----:B------:R-:W-:-:S03]  /*9750*/  LOP3.LUT R8, R8, R3, RZ, 0x3c, !PT ;  /* 0x0000000308087212 */ /* 0x000fc600078e3cff */
[----:B------:R-:W-:Y:S01]  /*9760*/  IMAD R6, R9, 0x8, R0 ;  /* 0x0000000809067824 */ /* 0x000fe200078e0200 */
[----:B------:R-:W-:Y:S01]  /*9770*/  SHF.L.U32 R5, R8, 0x1f, RZ ;  /* 0x0000001f08057819 */ /* 0x000fe200000006ff */
[----:B-1----:R-:W-:Y:S06]  /*9780*/  @!P0 BRA `(.L_x_193) ;  /* 0x0000000400d08947 */ /* 0x002fec0003800000 */
.L_x_211:
[----:B------:R-:W1:Y:S01]  /*9790*/  SYNCS.PHASECHK.TRANS64.TRYWAIT P0, [R6+URZ], R5 ;  /* 0x00000005060075a7 */ /* 0x000e62000800017f */
[----:B------:R-:W-:-:S05]  /*97a0*/  VIADD R2, R9, 0x1 ;  /* 0x0000000109027836 */ /* 0x000fca0000000000 */
[----:B------:R-:W-:-:S04]  /*97b0*/  ISETP.NE.AND P1, PT, R2, 0xb, PT ;  /* 0x0000000b0200780c */ /* 0x000fc80003f25270 */
[----:B------:R-:W-:Y:S02]  /*97c0*/  SEL R3, RZ, 0x1, P1 ;  /* 0x00000001ff037807 */ /* 0x000fe40000800000 */
[----:B0-----:R-:W-:Y:S02]  /*97d0*/  SEL R7, R2, RZ, P1 ;  /* 0x000000ff02077207 */ /* 0x001fe40000800000 */
[----:B------:R-:W-:-:S03]  /*97e0*/  LOP3.LUT R8, R8, R3, RZ, 0x3c, !PT ;  /* 0x0000000308087212 */ /* 0x000fc600078e3cff */
[----:B------:R-:W-:Y:S01]  /*97f0*/  IMAD R9, R7, 0x8, R0 ;  /* 0x0000000807097824 */ /* 0x000fe200078e0200 */
[----:B------:R-:W-:Y:S01]  /*9800*/  SHF.L.U32 R4, R8, 0x1f, RZ ;  /* 0x0000001f08047819 */ /* 0x000fe200000006ff */
[----:B-1----:R-:W-:Y:S06]  /*9810*/  @!P0 BRA `(.L_x_194) ;  /* 0x0000000400c08947 */ /* 0x002fec0003800000 */
.L_x_212:
[----:B------:R-:W1:Y:S01]  /*9820*/  SYNCS.PHASECHK.TRANS64.TRYWAIT P0, [R9+URZ], R4 ;  /* 0x00000004090075a7 */ /* 0x000e62000800017f */
[----:B------:R-:W-:-:S05]  /*9830*/  VIADD R2, R7, 0x1 ;  /* 0x0000000107027836 */ /* 0x000fca0000000000 */
[----:B------:R-:W-:-:S04]  /*9840*/  ISETP.NE.AND P1, PT, R2, 0xb, PT ;  /* 0x0000000b0200780c */ /* 0x000fc80003f25270 */
[----:B------:R-:W-:Y:S02]  /*9850*/  SEL R3, RZ, 0x1, P1 ;  /* 0x00000001ff037807 */ /* 0x000fe40000800000 */
[----:B------:R-:W-:Y:S02]  /*9860*/  SEL R7, R2, RZ, P1 ;  /* 0x000000ff02077207 */ /* 0x000fe40000800000 */
[----:B------:R-:W-:-:S03]  /*9870*/  LOP3.LUT R8, R8, R3, RZ, 0x3c, !PT ;  /* 0x0000000308087212 */ /* 0x000fc600078e3cff */
[----:B0-----:R-:W-:Y:S01]  /*9880*/  IMAD R6, R7, 0x8, R0 ;  /* 0x0000000807067824 */ /* 0x001fe200078e0200 */
[----:B------:R-:W-:Y:S01]  /*9890*/  SHF.L.U32 R5, R8, 0x1f, RZ ;  /* 0x0000001f08057819 */ /* 0x000fe200000006ff */
[----:B-1----:R-:W-:Y:S06]  /*98a0*/  @!P0 BRA `(.L_x_195) ;  /* 0x0000000400b08947 */ /* 0x002fec0003800000 */
.L_x_213:
        /* <DEDUP_REMOVED lines=9> */
.L_x_214:
        /* <DEDUP_REMOVED lines=9> */
.L_x_215:
        /* <DEDUP_REMOVED lines=9> */
.L_x_216:
[----:B------:R-:W1:Y:S01]  /*9a60*/  SYNCS.PHASECHK.TRANS64.TRYWAIT P0, [R9+URZ], R4 ;  /* 0x00000004090075a7 */ /* 0x000e62000800017f */
[----:B------:R-:W-:-:S05]  /*9a70*/  VIADD R2, R7, 0x1 ;  /* 0x0000000107027836 */ /* 0x000fca0000000000 */
[----:B------:R-:W-:-:S04]  /*9a80*/  ISETP.NE.AND P1, PT, R2, 0xb, PT ;  /* 0x0000000b0200780c */ /* 0x000fc80003f25270 */
[----:B------:R-:W-:Y:S02]  /*9a90*/  SEL R3, RZ, 0x1, P1 ;  /* 0x00000001ff037807 */ /* 0x000fe40000800000 */
[----:B------:R-:W-:Y:S02]  /*9aa0*/  SEL R7, R2, RZ, P1 ;  /* 0x000000ff02077207 */ /* 0x000fe40000800000 */
[----:B------:R-:W-:-:S03]  /*9ab0*/  LOP3.LUT R8, R8, R3, RZ, 0x3c, !PT ;  /* 0x0000000308087212 */ /* 0x000fc600078e3cff */
[----:B------:R-:W-:Y:S01]  /*9ac0*/  IMAD R10, R7, 0x8, R0 ;  /* 0x00000008070a7824 */ /* 0x000fe200078e0200 */
[----:B0-----:R-:W-:Y:S01]  /*9ad0*/  SHF.L.U32 R5, R8, 0x1f, RZ ;  /* 0x0000001f08057819 */ /* 0x001fe200000006ff */
[----:B-1----:R-:W-:Y:S06]  /*9ae0*/  @!P0 BRA `(.L_x_199) ;  /* 0x0000000400708947 */ /* 0x002fec0003800000 */
.L_x_217:
[----:B------:R-:W1:Y:S01]  /*9af0*/  SYNCS.PHASECHK.TRANS64.TRYWAIT P0, [R10+URZ], R5 ;  /* 0x000000050a0075a7 */ /* 0x000e62000800017f */
[----:B------:R-:W-:-:S05]  /*9b00*/  VIADD R2, R7, 0x1 ;  /* 0x0000000107027836 */ /* 0x000fca0000000000 */
[----:B------:R-:W-:-:S04]  /*9b10*/  ISETP.NE.AND P1, PT, R2, 0xb, PT ;  /* 0x0000000b0200780c */ /* 0x000fc80003f25270 */
[----:B------:R-:W-:Y:S02]  /*9b20*/  SEL R3, RZ, 0x1, P1 ;  /* 0x00000001ff037807 */ /* 0x000fe40000800000 */
[----:B------:R-:W-:Y:S02]  /*9b30*/  SEL R7, R2, RZ, P1 ;  /* 0x000000ff02077207 */ /* 0x000fe40000800000 */
[----:B0-----:R-:W-:-:S03]  /*9b40*/  LOP3.LUT R9, R8, R3, RZ, 0x3c, !PT ;  /* 0x0000000308097212 */ /* 0x001fc600078e3cff */
[----:B------:R-:W-:Y:S01]  /*9b50*/  IMAD R11, R7, 0x8, R0 ;  /* 0x00000008070b7824 */ /* 0x000fe200078e0200 */
[----:B------:R-:W-:Y:S01]  /*9b60*/  SHF.L.U32 R6, R9, 0x1f, RZ ;  /* 0x0000001f09067819 */ /* 0x000fe200000006ff */
[----:B-1----:R-:W-:Y:S06]  /*9b70*/  @!P0 BRA `(.L_x_200) ;  /* 0x0000000400608947 */ /* 0x002fec0003800000 */
.L_x_218:
[----:B------:R-:W1:Y:S01]  /*9b80*/  SYNCS.PHASECHK.TRANS64.TRYWAIT P0, [R11+URZ], R6 ;  /* 0x000000060b0075a7 */ /* 0x000e62000800017f */
[----:B------:R-:W-:-:S05]  /*9b90*/  VIADD R2, R7, 0x1 ;  /* 0x0000000107027836 */ /* 0x000fca0000000000 */
[----:B------:R-:W-:-:S04]  /*9ba0*/  ISETP.NE.AND P1, PT, R2, 0xb, PT ;  /* 0x0000000b0200780c */ /* 0x000fc80003f25270 */
[----:B------:R-:W-:Y:S02]  /*9bb0*/  SEL R4, RZ, 0x1, P1 ;  /* 0x00000001ff047807 */ /* 0x000fe40000800000 */
[----:B------:R-:W-:Y:S02]  /*9bc0*/  SEL R3, R2, RZ, P1 ;  /* 0x000000ff02037207 */ /* 0x000fe40000800000 */
[----:B------:R-:W-:Y:S01]  /*9bd0*/  LOP3.LUT R4, R9, R4, RZ, 0x3c, !PT ;  /* 0x0000000409047212 */ /* 0x000fe200078e3cff */
[----:B-1----:R-:W-:Y:S06]  /*9be0*/  @!P0 BRA `(.L_x_201) ;  /* 0x0000000400588947 */ /* 0x002fec0003800000 */
.L_x_219:
[----:B------:R-:W-:Y:S01]  /*9bf0*/  IMAD R3, R3, 0x8, R0 ;  /* 0x0000000803037824 */ /* 0x000fe200078e0200 */
[----:B------:R-:W-:-:S07]  /*9c00*/  SHF.L.U32 R0, R4, 0x1f, RZ ;  /* 0x0000001f04007819 */ /* 0x000fce00000006ff */
.L_x_202:
[----:B--2---:R2:W3:Y:S02]  /*9c10*/  SYNCS.PHASECHK.TRANS64.TRYWAIT P0, [R3+URZ], R0 ;  /* 0x00000000030075a7 */ /* 0x0044e4000800017f */
[----:B---3--:R-:W-:Y:S05]  /*9c20*/  @!P0 NANOSLEEP.SYNCS 0x989680 ;  /* 0x009896800000895d */ /* 0x008fea0003900000 */
[----:B------:R-:W3:Y:S02]  /*9c30*/  @!P0 SYNCS.PHASECHK.TRANS64 P0, [R3+URZ], R0 ;  /* 0x00000000030085a7 */ /* 0x000ee4000800007f */
[----:B---3--:R-:W-:Y:S05]  /*9c40*/  @!P0 BRA `(.L_x_202) ;  /* 0xfffffffc00f08947 */ /* 0x008fea000383ffff */
.L_x_190:
[----:B------:R-:W-:Y:S05]  /*9c50*/  BSYNC B0 ;  /* 0x0000000000007941 */ /* 0x000fea0003800000 */
.L_x_189:
[----:B------:R-:W-:Y:S05]  /*9c60*/  EXIT ;  /* 0x000000000000794d */ /* 0x000fea0003800000 */
.L_x_22:
[----:B-1----:R-:W-:-:S04]  /*9c70*/  IMAD.U32 R13, RZ, RZ, UR6 ;  /* 0x00000006ff0d7e24 */ /* 0x002fc8000f8e00ff */
[----:B------:R1:W4:Y:S03]  /*9c80*/  SYNCS.PHASECHK.TRANS64.TRYWAIT P0, [R13+URZ], R12 ;  /* 0x0000000c0d0075a7 */ /* 0x000326000800017f */
[----:B----4-:R-:W-:Y:S05]  /*9c90*/  @!P0 NANOSLEEP.SYNCS 0x989680 ;  /* 0x009896800000895d */ /* 0x010fea0003900000 */
[----:B------:R-:W4:Y:S02]  /*9ca0*/  @!P0 SYNCS.PHASECHK.TRANS64 P0, [R13+URZ], R12 ;  /* 0x0000000c0d0085a7 */ /* 0x000f24000800007f */
[----:B----4-:R-:W-:Y:S05]  /*9cb0*/  @!P0 BRA `(.L_x_22) ;  /* 0xfffffffc00ec8947 */ /* 0x010fea000383ffff */
[----:B------:R-:W-:Y:S05]  /*9cc0*/  BRA `(.L_x_21) ;  /* 0xffffff7c00107947 */ /* 0x000fea000383ffff */
.L_x_28:
[----:B-1----:R-:W-:-:S04]  /*9cd0*/  IMAD.U32 R15, RZ, RZ, UR12 ;  /* 0x0000000cff0f7e24 */ /* 0x002fc8000f8e00ff */
[----:B------:R1:W4:Y:S03]  /*9ce0*/  SYNCS.PHASECHK.TRANS64.TRYWAIT P0, [R15+URZ], R14 ;  /* 0x0000000e0f0075a7 */ /* 0x000326000800017f */
[----:B----4-:R-:W-:Y:S05]  /*9cf0*/  @!P0 NANOSLEEP.SYNCS 0x989680 ;  /* 0x009896800000895d */ /* 0x010fea0003900000 */
[----:B------:R-:W4:Y:S02]  /*9d00*/  @!P0 SYNCS.PHASECHK.TRANS64 P0, [R15+URZ], R14 ;  /* 0x0000000e0f0085a7 */ /* 0x000f24000800007f */
[----:B----4-:R-:W-:Y:S05]  /*9d10*/  @!P0 BRA `(.L_x_28) ;  /* 0xfffffffc00ec8947 */ /* 0x010fea000383ffff */
[----:B------:R-:W-:Y:S05]  /*9d20*/  BRA `(.L_x_27) ;  /* 0xffffff84007c7947 */ /* 0x000fea000383ffff */
.L_x_177:
[----:B------:R-:W-:Y:S01]  /*9d30*/  BSSY B1, `(.L_x_203) ;  /* 0x0000006000017945 */ /* 0x000fe20003800000 */
[----:B------:R-:W-:-:S07]  /*9d40*/  IMAD.MOV.U32 R7, RZ, RZ, -0x1 ;  /* 0xffffffffff077424 */ /* 0x000fce00078e00ff */
[----:B------:R-:W-:Y:S05]  /*9d50*/  WARPSYNC.COLLECTIVE R7, `(.L_x_204) ;  /* 0x00000000070c7348 */ /* 0x000fea0003c00000 */
[----:B------:R-:W-:Y:S02]  /*9d60*/  ELECT P0, UR62, PT ;  /* 0x00000000003e782f */ /* 0x000fe40003800000 */
[----:B------:R-:W-:Y:S01]  /*9d70*/  MOV R7, UR62 ;  /* 0x0000003e00077c02 */ /* 0x000fe20008000f00 */
[----:B------:R-:W-:Y:S10]  /*9d80*/  ENDCOLLECTIVE ;  /* 0x000000000000791b */ /* 0x000ff40003800000 */
.L_x_204:
[----:B------:R-:W-:Y:S05]  /*9d90*/  BSYNC B1 ;  /* 0x0000000000017941 */ /* 0x000fea0003800000 */
.L_x_203:
[----:B------:R-:W-:Y:S05]  /*9da0*/  BRA `(.L_x_205) ;  /* 0xffffffec003c7947 */ /* 0x000fea000383ffff */
.L_x_180:
[----:B-1----:R1:W2:Y:S02]  /*9db0*/  SYNCS.PHASECHK.TRANS64.TRYWAIT P0, [R20+URZ+0x58], R9 ;  /* 0x00005809140075a7 */ /* 0x0022a4000800017f */
[----:B--2---:R-:W-:Y:S05]  /*9dc0*/  @!P0 NANOSLEEP.SYNCS 0x989680 ;  /* 0x009896800000895d */ /* 0x004fea0003900000 */
[----:B------:R-:W2:Y:S02]  /*9dd0*/  @!P0 SYNCS.PHASECHK.TRANS64 P0, [R20+URZ+0x58], R9 ;  /* 0x00005809140085a7 */ /* 0x000ea4000800007f */
[----:B--2---:R-:W-:Y:S05]  /*9de0*/  @!P0 BRA `(.L_x_180) ;  /* 0xfffffffc00f08947 */ /* 0x004fea000383ffff */
[----:B------:R-:W-:Y:S05]  /*9df0*/  BRA `(.L_x_206) ;  /* 0xffffffec00787947 */ /* 0x000fea000383ffff */
.L_x_188:
[----:B------:R-:W-:Y:S01]  /*9e00*/  BSSY B0, `(.L_x_207) ;  /* 0x0000006000007945 */ /* 0x000fe20003800000 */
[----:B------:R-:W-:-:S07]  /*9e10*/  IMAD.MOV.U32 R7, RZ, RZ, -0x1 ;  /* 0xffffffffff077424 */ /* 0x000fce00078e00ff */
[----:B------:R-:W-:Y:S05]  /*9e20*/  WARPSYNC.COLLECTIVE R7, `(.L_x_208) ;  /* 0x00000000070c7348 */ /* 0x000fea0003c00000 */
[----:B------:R-:W-:Y:S02]  /*9e30*/  ELECT P0, UR62, PT ;  /* 0x00000000003e782f */ /* 0x000fe40003800000 */
[----:B------:R-:W-:Y:S01]  /*9e40*/  MOV R7, UR62 ;  /* 0x0000003e00077c02 */ /* 0x000fe20008000f00 */
[----:B------:R-:W-:Y:S10]  /*9e50*/  ENDCOLLECTIVE ;  /* 0x000000000000791b */ /* 0x000ff40003800000 */
.L_x_208:
[----:B------:R-:W-:Y:S05]  /*9e60*/  BSYNC B0 ;  /* 0x0000000000007941 */ /* 0x000fea0003800000 */
.L_x_207:
[----:B------:R-:W-:Y:S05]  /*9e70*/  BRA `(.L_x_209) ;  /* 0xfffffff400cc7947 */ /* 0x000fea000383ffff */
.L_x_192:
[----:B0-----:R0:W1:Y:S02]  /*9e80*/  SYNCS.PHASECHK.TRANS64.TRYWAIT P0, [R6+URZ], R3 ;  /* 0x00000003060075a7 */ /* 0x001064000800017f */
[----:B-1----:R-:W-:Y:S05]  /*9e90*/  @!P0 NANOSLEEP.SYNCS 0x989680 ;  /* 0x009896800000895d */ /* 0x002fea0003900000 */
[----:B------:R-:W1:Y:S02]  /*9ea0*/  @!P0 SYNCS.PHASECHK.TRANS64 P0, [R6+URZ], R3 ;  /* 0x00000003060085a7 */ /* 0x000e64000800007f */
[----:B-1----:R-:W-:Y:S05]  /*9eb0*/  @!P0 BRA `(.L_x_192) ;  /* 0xfffffffc00f08947 */ /* 0x002fea000383ffff */
[----:B------:R-:W-:Y:S05]  /*9ec0*/  BRA `(.L_x_210) ;  /* 0xfffffff8000c7947 */ /* 0x000fea000383ffff */
.L_x_193:
[----:B0-----:R0:W1:Y:S02]  /*9ed0*/  SYNCS.PHASECHK.TRANS64.TRYWAIT P0, [R7+URZ], R4 ;  /* 0x00000004070075a7 */ /* 0x001064000800017f */
[----:B-1----:R-:W-:Y:S05]  /*9ee0*/  @!P0 NANOSLEEP.SYNCS 0x989680 ;  /* 0x009896800000895d */ /* 0x002fea0003900000 */
[----:B------:R-:W1:Y:S02]  /*9ef0*/  @!P0 SYNCS.PHASECHK.TRANS64 P0, [R7+URZ], R4 ;  /* 0x00000004070085a7 */ /* 0x000e64000800007f */
[----:B-1----:R-:W-:Y:S05]  /*9f00*/  @!P0 BRA `(.L_x_193) ;  /* 0xfffffffc00f08947 */ /* 0x002fea000383ffff */
[----:B------:R-:W-:Y:S05]  /*9f10*/  BRA `(.L_x_211) ;  /* 0xfffffff8001c7947 */ /* 0x000fea000383ffff */
.L_x_194:
[----:B0-----:R0:W1:Y:S02]  /*9f20*/  SYNCS.PHASECHK.TRANS64.TRYWAIT P0, [R6+URZ], R5 ;  /* 0x00000005060075a7 */ /* 0x001064000800017f */
[----:B-1----:R-:W-:Y:S05]  /*9f30*/  @!P0 NANOSLEEP.SYNCS 0x989680 ;  /* 0x009896800000895d */ /* 0x002fea0003900000 */
[----:B------:R-:W1:Y:S02]  /*9f40*/  @!P0 SYNCS.PHASECHK.TRANS64 P0, [R6+URZ], R5 ;  /* 0x00000005060085a7 */ /* 0x000e64000800007f */
[----:B-1----:R-:W-:Y:S05]  /*9f50*/  @!P0 BRA `(.L_x_194) ;  /* 0xfffffffc00f08947 */ /* 0x002fea000383ffff */
[----:B------:R-:W-:Y:S05]  /*9f60*/  BRA `(.L_x_212) ;  /* 0xfffffff8002c7947 */ /* 0x000fea000383ffff */
.L_x_195:
[----:B0-----:R0:W1:Y:S02]  /*9f70*/  SYNCS.PHASECHK.TRANS64.TRYWAIT P0, [R9+URZ], R4 ;  /* 0x00000004090075a7 */ /* 0x001064000800017f */
[----:B-1----:R-:W-:Y:S05]  /*9f80*/  @!P0 NANOSLEEP.SYNCS 0x989680 ;  /* 0x009896800000895d */ /* 0x002fea0003900000 */
[----:B------:R-:W1:Y:S02]  /*9f90*/  @!P0 SYNCS.PHASECHK.TRANS64 P0, [R9+URZ], R4 ;  /* 0x00000004090085a7 */ /* 0x000e64000800007f */
[----:B-1----:R-:W-:Y:S05]  /*9fa0*/  @!P0 BRA `(.L_x_195) ;  /* 0xfffffffc00f08947 */ /* 0x002fea000383ffff */
[----:B------:R-:W-:Y:S05]  /*9fb0*/  BRA `(.L_x_213) ;  /* 0xfffffff8003c7947 */ /* 0x000fea000383ffff */
.L_x_196:
[----:B0-----:R0:W1:Y:S02]  /*9fc0*/  SYNCS.PHASECHK.TRANS64.TRYWAIT P0, [R6+URZ], R5 ;  /* 0x00000005060075a7 */ /* 0x001064000800017f */
[----:B-1----:R-:W-:Y:S05]  /*9fd0*/  @!P0 NANOSLEEP.SYNCS 0x989680 ;  /* 0x009896800000895d */ /* 0x002fea0003900000 */
[----:B------:R-:W1:Y:S02]  /*9fe0*/  @!P0 SYNCS.PHASECHK.TRANS64 P0, [R6+URZ], R5 ;  /* 0x00000005060085a7 */ /* 0x000e64000800007f */
[----:B-1----:R-:W-:Y:S05]  /*9ff0*/  @!P0 BRA `(.L_x_196) ;  /* 0xfffffffc00f08947 */ /* 0x002fea000383ffff */
[----:B------:R-:W-:Y:S05]  /*a000*/  BRA `(.L_x_214) ;  /* 0xfffffff8004c7947 */ /* 0x000fea000383ffff */
.L_x_197:
[----:B0-----:R0:W1:Y:S02]  /*a010*/  SYNCS.PHASECHK.TRANS64.TRYWAIT P0, [R9+URZ], R4 ;  /* 0x00000004090075a7 */ /* 0x001064000800017f */
[----:B-1----:R-:W-:Y:S05]  /*a020*/  @!P0 NANOSLEEP.SYNCS 0x989680 ;  /* 0x009896800000895d */ /* 0x002fea0003900000 */
[----:B------:R-:W1:Y:S02]  /*a030*/  @!P0 SYNCS.PHASECHK.TRANS64 P0, [R9+URZ], R4 ;  /* 0x00000004090085a7 */ /* 0x000e64000800007f */
[----:B-1----:R-:W-:Y:S05]  /*a040*/  @!P0 BRA `(.L_x_197) ;  /* 0xfffffffc00f08947 */ /* 0x002fea000383ffff */
[----:B------:R-:W-:Y:S05]  /*a050*/  BRA `(.L_x_215) ;  /* 0xfffffff8005c7947 */ /* 0x000fea000383ffff */
.L_x_198:
[----:B0-----:R0:W1:Y:S02]  /*a060*/  SYNCS.PHASECHK.TRANS64.TRYWAIT P0, [R6+URZ], R5 ;  /* 0x00000005060075a7 */ /* 0x001064000800017f */
[----:B-1----:R-:W-:Y:S05]  /*a070*/  @!P0 NANOSLEEP.SYNCS 0x989680 ;  /* 0x009896800000895d */ /* 0x002fea0003900000 */
[----:B------:R-:W1:Y:S02]  /*a080*/  @!P0 SYNCS.PHASECHK.TRANS64 P0, [R6+URZ], R5 ;  /* 0x00000005060085a7 */ /* 0x000e64000800007f */
[----:B-1----:R-:W-:Y:S05]  /*a090*/  @!P0 BRA `(.L_x_198) ;  /* 0xfffffffc00f08947 */ /* 0x002fea000383ffff */
[----:B------:R-:W-:Y:S05]  /*a0a0*/  BRA `(.L_x_216) ;  /* 0xfffffff8006c7947 */ /* 0x000fea000383ffff */
.L_x_199:
[----:B0-----:R0:W1:Y:S02]  /*a0b0*/  SYNCS.PHASECHK.TRANS64.TRYWAIT P0, [R9+URZ], R4 ;  /* 0x00000004090075a7 */ /* 0x001064000800017f */
[----:B-1----:R-:W-:Y:S05]  /*a0c0*/  @!P0 NANOSLEEP.SYNCS 0x989680 ;  /* 0x009896800000895d */ /* 0x002fea0003900000 */
[----:B------:R-:W1:Y:S02]  /*a0d0*/  @!P0 SYNCS.PHASECHK.TRANS64 P0, [R9+URZ], R4 ;  /* 0x00000004090085a7 */ /* 0x000e64000800007f */
[----:B-1----:R-:W-:Y:S05]  /*a0e0*/  @!P0 BRA `(.L_x_199) ;  /* 0xfffffffc00f08947 */ /* 0x002fea000383ffff */
[----:B------:R-:W-:Y:S05]  /*a0f0*/  BRA `(.L_x_217) ;  /* 0xfffffff8007c7947 */ /* 0x000fea000383ffff */
.L_x_200:
[----:B0-----:R0:W1:Y:S02]  /*a100*/  SYNCS.PHASECHK.TRANS64.TRYWAIT P0, [R10+URZ], R5 ;  /* 0x000000050a0075a7 */ /* 0x001064000800017f */
[----:B-1----:R-:W-:Y:S05]  /*a110*/  @!P0 NANOSLEEP.SYNCS 0x989680 ;  /* 0x009896800000895d */ /* 0x002fea0003900000 */
[----:B------:R-:W1:Y:S02]  /*a120*/  @!P0 SYNCS.PHASECHK.TRANS64 P0, [R10+URZ], R5 ;  /* 0x000000050a0085a7 */ /* 0x000e64000800007f */
[----:B-1----:R-:W-:Y:S05]  /*a130*/  @!P0 BRA `(.L_x_200) ;  /* 0xfffffffc00f08947 */ /* 0x002fea000383ffff */
[----:B------:R-:W-:Y:S05]  /*a140*/  BRA `(.L_x_218) ;  /* 0xfffffff8008c7947 */ /* 0x000fea000383ffff */
.L_x_201:
[----:B-1----:R1:W2:Y:S02]  /*a150*/  SYNCS.PHASECHK.TRANS64.TRYWAIT P0, [R11+URZ], R6 ;  /* 0x000000060b0075a7 */ /* 0x0022a4000800017f */
[----:B--2---:R-:W-:Y:S05]  /*a160*/  @!P0 NANOSLEEP.SYNCS 0x989680 ;  /* 0x009896800000895d */ /* 0x004fea0003900000 */
[----:B------:R-:W2:Y:S02]  /*a170*/  @!P0 SYNCS.PHASECHK.TRANS64 P0, [R11+URZ], R6 ;  /* 0x000000060b0085a7 */ /* 0x000ea4000800007f */
[----:B--2---:R-:W-:Y:S05]  /*a180*/  @!P0 BRA `(.L_x_201) ;  /* 0xfffffffc00f08947 */ /* 0x004fea000383ffff */
[----:B------:R-:W-:Y:S05]  /*a190*/  BRA `(.L_x_219) ;  /* 0xfffffff800947947 */ /* 0x000fea000383ffff */
.L_x_220:
[----:B------:R-:W-:-:S00]  /*a1a0*/  BRA `(.L_x_220) ;  /* 0xfffffffc00fc7947 */ /* 0x000fc0000383ffff */
[----:B------:R-:W-:-:S00]  /*a1b0*/  NOP ;  /* 0x0000000000007918 */ /* 0x000fc00000000000 */
        /* <DEDUP_REMOVED lines=12> */
.L_x_221:


//--------------------- .nv.shared._ZN7cutlass13device_kernelINS_4gemm6kernel13GemmUniversalIN4cute5tupleIJiiiiEEENS1_10collective13CollectiveMmaINS1_37MainloopSm90TmaGmmaWarpSpecializedFP8ILi11ENS5_IJNS4_1CILi2EEESB_NSA_ILi1EEEEEENS1_35KernelTmaWarpSpecializedCooperativeEEENS5_IJNSA_ILi256EEENSA_ILi64EEESH_EEENS_12float_e5m2_tENS5_IJlSC_lEEESJ_SK_NS4_8TiledMMAINS4_8MMA_AtomIJNS4_4SM904GMMA30MMA_64x64x32_F32E5M2E5M2_SS_TNILNSO_7ScaleInE1ELSQ_1EEEEEENS4_6LayoutINS5_IJSB_SC_SC_EEENS5_IJSC_NSA_ILi0EEESV_EEEEENS5_IJNS4_10UnderscoreESY_SY_EEEEENS4_23SM90_TMA_LOAD_MULTICASTENS4_14ComposedLayoutINS4_7SwizzleILi2ELi4ELi3EEENS4_18smem_ptr_flag_bitsILi8EEENST_INS5_IJNSA_ILi8EEESH_EEENS5_IJSH_SC_EEEEEEEvNS4_8identityES11_S1B_vS1C_EENS_8epilogue10collective6detail29Sm90TmaWarpSpecializedAdapterINS1F_15DefaultEpilogueISJ_SK_SK_NS1E_6thread17LinearCombinationISJ_Li1EffLNS1J_9ScaleType4KindE0ELNS_15FloatRoundStyleE2ESJ_EENS1_15EpilogueDefaultEEEEEvvEEEEvNT_6ParamsE --------------------------
	.section	.nv.shared._ZN7cutlass13device_kernelINS_4gemm6kernel13GemmUniversalIN4cute5tupleIJiiiiEEENS1_10collective13CollectiveMmaINS1_37MainloopSm90TmaGmmaWarpSpecializedFP8ILi11ENS5_IJNS4_1CILi2EEESB_NSA_ILi1EEEEEENS1_35KernelTmaWarpSpecializedCooperativeEEENS5_IJNSA_ILi256EEENSA_ILi64EEESH_EEENS_12float_e5m2_tENS5_IJlSC_lEEESJ_SK_NS4_8TiledMMAINS4_8MMA_AtomIJNS4_4SM904GMMA30MMA_64x64x32_F32E5M2E5M2_SS_TNILNSO_7ScaleInE1ELSQ_1EEEEEENS4_6LayoutINS5_IJSB_SC_SC_EEENS5_IJSC_NSA_ILi0EEESV_EEEEENS5_IJNS4_10UnderscoreESY_SY_EEEEENS4_23SM90_TMA_LOAD_MULTICASTENS4_14ComposedLayoutINS4_7SwizzleILi2ELi4ELi3EEENS4_18smem_ptr_flag_bitsILi8EEENST_INS5_IJNSA_ILi8EEESH_EEENS5_IJSH_SC_EEEEEEEvNS4_8identityES11_S1B_vS1C_EENS_8epilogue10collective6detail29Sm90TmaWarpSpecializedAdapterINS1F_15DefaultEpilogueISJ_SK_SK_NS1E_6thread17LinearCombinationISJ_Li1EffLNS1J_9ScaleType4KindE0ELNS_15FloatRoundStyleE2ESJ_EENS1_15EpilogueDefaultEEEEEvvEEEEvNT_6ParamsE,"aw",@nobits
	.sectionflags	@""
	.align	16
	.zero		1024


//--------------------- .nv.shared.reserved.0     --------------------------
	.section	.nv.shared.reserved.0,"aw",@nobits
	.weak		__nv_reservedSMEM_offset_0_alias
	.size		__nv_reservedSMEM_offset_0_alias, 0, 0
	.other		__nv_reservedSMEM_offset_0_alias,@"STO_CUDA_RESERVED_SHARED STV_DEFAULT"
__nv_reservedSMEM_offset_0_alias:
	.zero		0


//--------------------- .nv.global                --------------------------
	.section	.nv.global,"aw",@nobits
.nv.global:
	.type		_ZN39_INTERNAL_d4abfd44_4_k_cu_83fce2f9_51234cute1_E,@object
	.size		_ZN39_INTERNAL_d4abfd44_4_k_cu_83fce2f9_51234cute1_E,(_ZN39_INTERNAL_d4abfd44_4_k_cu_83fce2f9_51234cuda3std3__45__cpo6cbeginE - _ZN39_INTERNAL_d4abfd44_4_k_cu_83fce2f9_51234cute1_E)
_ZN39_INTERNAL_d4abfd44_4_k_cu_83fce2f9_51234cute1_E:
	.zero		1
	.type		_ZN39_INTERNAL_d4abfd44_4_k_cu_83fce2f9_51234cuda3std3__45__cpo6cbeginE,@object
	.size		_ZN39_INTERNAL_d4abfd44_4_k_cu_83fce2f9_51234cuda3std3__45__cpo6cbeginE,(_ZN39_INTERNAL_d4abfd44_4_k_cu_83fce2f9_51234cuda3std3__48in_placeE - _ZN39_INTERNAL_d4abfd44_4_k_cu_83fce2f9_51234cuda3std3__45__cpo6cbeginE)
_ZN39_INTERNAL_d4abfd44_4_k_cu_83fce2f9_51234cuda3std3__45__cpo6cbeginE:
	.zero		1
	.type		_ZN39_INTERNAL_d4abfd44_4_k_cu_83fce2f9_51234cuda3std3__48in_placeE,@object
	.size		_ZN39_INTERNAL_d4abfd44_4_k_cu_83fce2f9_51234cuda3std3__48in_placeE,(_ZN39_INTERNAL_d4abfd44_4_k_cu_83fce2f9_51234cuda3std6ranges3__45__cpo9iter_moveE - _ZN39_INTERNAL_d4abfd44_4_k_cu_83fce2f9_51234cuda3std3__48in_placeE)
_ZN39_INTERNAL_d4abfd44_4_k_cu_83fce2f9_51234cuda3std3__48in_placeE:
	.zero		1
	.type		_ZN39_INTERNAL_d4abfd44_4_k_cu_83fce2f9_51234cuda3std6ranges3__45__cpo9iter_moveE,@object
	.size		_ZN39_INTERNAL_d4abfd44_4_k_cu_83fce2f9_51234cuda3std6ranges3__45__cpo9iter_moveE,(_ZN39_INTERNAL_d4abfd44_4_k_cu_83fce2f9_51234cuda3std3__45__cpo5beginE - _ZN39_INTERNAL_d4abfd44_4_k_cu_83fce2f9_51234cuda3std6ranges3__45__cpo9iter_moveE)
_ZN39_INTERNAL_d4abfd44_4_k_cu_83fce2f9_51234cuda3std6ranges3__45__cpo9iter_moveE:
	.zero		1
	.type		_ZN39_INTERNAL_d4abfd44_4_k_cu_83fce2f9_51234cuda3std3__45__cpo5beginE,@object
	.size		_ZN39_INTERNAL_d4abfd44_4_k_cu_83fce2f9_51234cuda3std3__45__cpo5beginE,(_ZN39_INTERNAL_d4abfd44_4_k_cu_83fce2f9_51234cuda3std3__441_GLOBAL__N__d4abfd44_4_k_cu_83fce2f9_51236ignoreE - _ZN39_INTERNAL_d4abfd44_4_k_cu_83fce2f9_51234cuda3std3__45__cpo5beginE)
_ZN39_INTERNAL_d4abfd44_4_k_cu_83fce2f9_51234cuda3std3__45__cpo5beginE:
	.zero		1
	.type		_ZN39_INTERNAL_d4abfd44_4_k_cu_83fce2f9_51234cuda3std3__441_GLOBAL__N__d4abfd44_4_k_cu_83fce2f9_51236ignoreE,@object
	.size		_ZN39_INTERNAL_d4abfd44_4_k_cu_83fce2f9_51234cuda3std3__441_GLOBAL__N__d4abfd44_4_k_cu_83fce2f9_51236ignoreE,(_ZN39_INTERNAL_d4abfd44_4_k_cu_83fce2f9_51234cute7productE - _ZN39_INTERNAL_d4abfd44_4_k_cu_83fce2f9_51234cuda3std3__441_GLOBAL__N__d4abfd44_4_k_cu_83fce2f9_51236ignoreE)
_ZN39_INTERNAL_d4abfd44_4_k_cu_83fce2f9_51234cuda3std3__441_GLOBAL__N__d4abfd44_4_k_cu_83fce2f9_51236ignoreE:
	.zero		1
	.type		_ZN39_INTERNAL_d4abfd44_4_k_cu_83fce2f9_51234cute7productE,@object
	.size		_ZN39_INTERNAL_d4abfd44_4_k_cu_83fce2f9_51234cute7productE,(_ZN39_INTERNAL_d4abfd44_4_k_cu_83fce2f9_51234cuda3std3__45__cpo3endE - _ZN39_INTERNAL_d4abfd44_4_k_cu_83fce2f9_51234cute7productE)
_ZN39_INTERNAL_d4abfd44_4_k_cu_83fce2f9_51234cute7productE:
	.zero		1
	.type		_ZN39_INTERNAL_d4abfd44_4_k_cu_83fce2f9_51234cuda3std3__45__cpo3endE,@object
	.size		_ZN39_INTERNAL_d4abfd44_4_k_cu_83fce2f9_51234cuda3std3__45__cpo3endE,(_ZN39_INTERNAL_d4abfd44_4_k_cu_83fce2f9_51234cuda3std3__419piecewise_constructE - _ZN39_INTERNAL_d4abfd44_4_k_cu_83fce2f9_51234cuda3std3__45__cpo3endE)
_ZN39_INTERNAL_d4abfd44_4_k_cu_83fce2f9_51234cuda3std3__45__cpo3endE:
	.zero		1
	.type		_ZN39_INTERNAL_d4abfd44_4_k_cu_83fce2f9_51234cuda3std3__419piecewise_constructE,@object
	.size		_ZN39_INTERNAL_d4abfd44_4_k_cu_83fce2f9_51234cuda3std3__419piecewise_constructE,(_ZN39_INTERNAL_d4abfd44_4_k_cu_83fce2f9_51234cuda3std3__45__cpo4cendE - _ZN39_INTERNAL_d4abfd44_4_k_cu_83fce2f9_51234cuda3std3__419piecewise_constructE)
_ZN39_INTERNAL_d4abfd44_4_k_cu_83fce2f9_51234cuda3std3__419piecewise_constructE:
	.zero		1
	.type		_ZN39_INTERNAL_d4abfd44_4_k_cu_83fce2f9_51234cuda3std3__45__cpo4cendE,@object
	.size		_ZN39_INTERNAL_d4abfd44_4_k_cu_83fce2f9_51234cuda3std3__45__cpo4cendE,(_ZN39_INTERNAL_d4abfd44_4_k_cu_83fce2f9_51234cuda3std6ranges3__45__cpo4swapE - _ZN39_INTERNAL_d4abfd44_4_k_cu_83fce2f9_51234cuda3std3__45__cpo4cendE)
_ZN39_INTERNAL_d4abfd44_4_k_cu_83fce2f9_51234cuda3std3__45__cpo4cendE:
	.zero		1
	.type		_ZN39_INTERNAL_d4abfd44_4_k_cu_83fce2f9_51234cuda3std6ranges3__45__cpo4swapE,@object
	.size		_ZN39_INTERNAL_d4abfd44_4_k_cu_83fce2f9_51234cuda3std6ranges3__45__cpo4swapE,(.L_7 - _ZN39_INTERNAL_d4abfd44_4_k_cu_83fce2f9_51234cuda3std6ranges3__45__cpo4swapE)
_ZN39_INTERNAL_d4abfd44_4_k_cu_83fce2f9_51234cuda3std6ranges3__45__cpo4swapE:
	.zero		1
.L_7:


//--------------------- .nv.constant0._ZN7cutlass13device_kernelINS_4gemm6kernel13GemmUniversalIN4cute5tupleIJiiiiEEENS1_10collective13CollectiveMmaINS1_37MainloopSm90TmaGmmaWarpSpecializedFP8ILi11ENS5_IJNS4_1CILi2EEESB_NSA_ILi1EEEEEENS1_35KernelTmaWarpSpecializedCooperativeEEENS5_IJNSA_ILi256EEENSA_ILi64EEESH_EEENS_12float_e5m2_tENS5_IJlSC_lEEESJ_SK_NS4_8TiledMMAINS4_8MMA_AtomIJNS4_4SM904GMMA30MMA_64x64x32_F32E5M2E5M2_SS_TNILNSO_7ScaleInE1ELSQ_1EEEEEENS4_6LayoutINS5_IJSB_SC_SC_EEENS5_IJSC_NSA_ILi0EEESV_EEEEENS5_IJNS4_10UnderscoreESY_SY_EEEEENS4_23SM90_TMA_LOAD_MULTICASTENS4_14ComposedLayoutINS4_7SwizzleILi2ELi4ELi3EEENS4_18smem_ptr_flag_bitsILi8EEENST_INS5_IJNSA_ILi8EEESH_EEENS5_IJSH_SC_EEEEEEEvNS4_8identityES11_S1B_vS1C_EENS_8epilogue10collective6detail29Sm90TmaWarpSpecializedAdapterINS1F_15DefaultEpilogueISJ_SK_SK_NS1E_6thread17LinearCombinationISJ_Li1EffLNS1J_9ScaleType4KindE0ELNS_15FloatRoundStyleE2ESJ_EENS1_15EpilogueDefaultEEEEEvvEEEEvNT_6ParamsE --------------------------
	.section	.nv.constant0._ZN7cutlass13device_kernelINS_4gemm6kernel13GemmUniversalIN4cute5tupleIJiiiiEEENS1_10collective13CollectiveMmaINS1_37MainloopSm90TmaGmmaWarpSpecializedFP8ILi11ENS5_IJNS4_1CILi2EEESB_NSA_ILi1EEEEEENS1_35KernelTmaWarpSpecializedCooperativeEEENS5_IJNSA_ILi256EEENSA_ILi64EEESH_EEENS_12float_e5m2_tENS5_IJlSC_lEEESJ_SK_NS4_8TiledMMAINS4_8MMA_AtomIJNS4_4SM904GMMA30MMA_64x64x32_F32E5M2E5M2_SS_TNILNSO_7ScaleInE1ELSQ_1EEEEEENS4_6LayoutINS5_IJSB_SC_SC_EEENS5_IJSC_NSA_ILi0EEESV_EEEEENS5_IJNS4_10UnderscoreESY_SY_EEEEENS4_23SM90_TMA_LOAD_MULTICASTENS4_14ComposedLayoutINS4_7SwizzleILi2ELi4ELi3EEENS4_18smem_ptr_flag_bitsILi8EEENST_INS5_IJNSA_ILi8EEESH_EEENS5_IJSH_SC_EEEEEEEvNS4_8identityES11_S1B_vS1C_EENS_8epilogue10collective6detail29Sm90TmaWarpSpecializedAdapterINS1F_15DefaultEpilogueISJ_SK_SK_NS1E_6thread17LinearCombinationISJ_Li1EffLNS1J_9ScaleType4KindE0ELNS_15FloatRoundStyleE2ESJ_EENS1_15EpilogueDefaultEEEEEvvEEEEvNT_6ParamsE,"a",@progbits
	.sectionflags	@""
	.align	4
.nv.constant0._ZN7cutlass13device_kernelINS_4gemm6kernel13GemmUniversalIN4cute5tupleIJiiiiEEENS1_10collective13CollectiveMmaINS1_37MainloopSm90TmaGmmaWarpSpecializedFP8ILi11ENS5_IJNS4_1CILi2EEESB_NSA_ILi1EEEEEENS1_35KernelTmaWarpSpecializedCooperativeEEENS5_IJNSA_ILi256EEENSA_ILi64EEESH_EEENS_12float_e5m2_tENS5_IJlSC_lEEESJ_SK_NS4_8TiledMMAINS4_8MMA_AtomIJNS4_4SM904GMMA30MMA_64x64x32_F32E5M2E5M2_SS_TNILNSO_7ScaleInE1ELSQ_1EEEEEENS4_6LayoutINS5_IJSB_SC_SC_EEENS5_IJSC_NSA_ILi0EEESV_EEEEENS5_IJNS4_10UnderscoreESY_SY_EEEEENS4_23SM90_TMA_LOAD_MULTICASTENS4_14ComposedLayoutINS4_7SwizzleILi2ELi4ELi3EEENS4_18smem_ptr_flag_bitsILi8EEENST_INS5_IJNSA_ILi8EEESH_EEENS5_IJSH_SC_EEEEEEEvNS4_8identityES11_S1B_vS1C_EENS_8epilogue10collective6detail29Sm90TmaWarpSpecializedAdapterINS1F_15DefaultEpilogueISJ_SK_SK_NS1E_6thread17LinearCombinationISJ_Li1EffLNS1J_9ScaleType4KindE0ELNS_15FloatRoundStyleE2ESJ_EENS1_15EpilogueDefaultEEEEEvvEEEEvNT_6ParamsE:
	.zero		1664


//--------------------- SYMBOLS --------------------------

	.type		.nv.reservedSmem.offset0,@object
	.size		.nv.reservedSmem.offset0,0x4
